//
// Generated by NVIDIA NVVM Compiler
//
// Compiler Build ID: CL-36424714
// Cuda compilation tools, release 13.0, V13.0.88
// Based on NVVM 20.0.0
//

.version 9.0
.target sm_100
.address_size 64

	// .globl	_Z16reduceNeighboredPiS_j

.visible .entry _Z16reduceNeighboredPiS_j(
	.param .u64 .ptr .align 1 _Z16reduceNeighboredPiS_j_param_0,
	.param .u64 .ptr .align 1 _Z16reduceNeighboredPiS_j_param_1,
	.param .u32 _Z16reduceNeighboredPiS_j_param_2
)
{
	.reg .pred 	%p<6>;
	.reg .b32 	%r<17>;
	.reg .b64 	%rd<13>;

	ld.param.u64 	%rd4, [_Z16reduceNeighboredPiS_j_param_0];
	ld.param.u64 	%rd3, [_Z16reduceNeighboredPiS_j_param_1];
	ld.param.u32 	%r6, [_Z16reduceNeighboredPiS_j_param_2];
	cvta.to.global.u64 	%rd5, %rd4;
	mov.u32 	%r1, %tid.x;
	mov.u32 	%r2, %ctaid.x;
	mov.u32 	%r3, %ntid.x;
	mul.lo.s32 	%r7, %r2, %r3;
	add.s32 	%r8, %r7, %r1;
	mul.wide.u32 	%rd6, %r7, 4;
	add.s64 	%rd1, %rd5, %rd6;
	setp.ge.u32 	%p1, %r8, %r6;
	@%p1 bra 	$L__BB0_8;
	setp.lt.u32 	%p2, %r3, 2;
	@%p2 bra 	$L__BB0_6;
	mul.wide.u32 	%rd7, %r1, 4;
	add.s64 	%rd2, %rd1, %rd7;
	mov.b32 	%r16, 1;
$L__BB0_3:
	shl.b32 	%r5, %r16, 1;
	add.s32 	%r10, %r5, -1;
	and.b32  	%r11, %r10, %r1;
	setp.ne.s32 	%p3, %r11, 0;
	@%p3 bra 	$L__BB0_5;
	mul.wide.s32 	%rd8, %r16, 4;
	add.s64 	%rd9, %rd2, %rd8;
	ld.global.u32 	%r12, [%rd9];
	ld.global.u32 	%r13, [%rd2];
	add.s32 	%r14, %r13, %r12;
	st.global.u32 	[%rd2], %r14;
$L__BB0_5:
	bar.sync 	0;
	setp.lt.u32 	%p4, %r5, %r3;
	mov.u32 	%r16, %r5;
	@%p4 bra 	$L__BB0_3;
$L__BB0_6:
	setp.ne.s32 	%p5, %r1, 0;
	@%p5 bra 	$L__BB0_8;
	ld.global.u32 	%r15, [%rd1];
	cvta.to.global.u64 	%rd10, %rd3;
	mul.wide.u32 	%rd11, %r2, 4;
	add.s64 	%rd12, %rd10, %rd11;
	st.global.u32 	[%rd12], %r15;
$L__BB0_8:
	ret;

}
	// .globl	_Z20reduceNeighboredLessPiS_j
.visible .entry _Z20reduceNeighboredLessPiS_j(
	.param .u64 .ptr .align 1 _Z20reduceNeighboredLessPiS_j_param_0,
	.param .u64 .ptr .align 1 _Z20reduceNeighboredLessPiS_j_param_1,
	.param .u32 _Z20reduceNeighboredLessPiS_j_param_2
)
{
	.reg .pred 	%p<6>;
	.reg .b32 	%r<17>;
	.reg .b64 	%rd<13>;

	ld.param.u64 	%rd3, [_Z20reduceNeighboredLessPiS_j_param_0];
	ld.param.u64 	%rd2, [_Z20reduceNeighboredLessPiS_j_param_1];
	ld.param.u32 	%r7, [_Z20reduceNeighboredLessPiS_j_param_2];
	cvta.to.global.u64 	%rd4, %rd3;
	mov.u32 	%r1, %tid.x;
	mov.u32 	%r2, %ctaid.x;
	mov.u32 	%r3, %ntid.x;
	mul.lo.s32 	%r8, %r2, %r3;
	add.s32 	%r9, %r8, %r1;
	mul.wide.u32 	%rd5, %r8, 4;
	add.s64 	%rd1, %rd4, %rd5;
	setp.ge.u32 	%p1, %r9, %r7;
	@%p1 bra 	$L__BB1_8;
	setp.lt.u32 	%p2, %r3, 2;
	@%p2 bra 	$L__BB1_6;
	mov.b32 	%r16, 1;
$L__BB1_3:
	shl.b32 	%r5, %r16, 1;
	mul.lo.s32 	%r6, %r5, %r1;
	setp.ge.u32 	%p3, %r6, %r3;
	@%p3 bra 	$L__BB1_5;
	add.s32 	%r11, %r6, %r16;
	mul.wide.u32 	%rd6, %r11, 4;
	add.s64 	%rd7, %rd1, %rd6;
	ld.global.u32 	%r12, [%rd7];
	mul.wide.u32 	%rd8, %r6, 4;
	add.s64 	%rd9, %rd1, %rd8;
	ld.global.u32 	%r13, [%rd9];
	add.s32 	%r14, %r13, %r12;
	st.global.u32 	[%rd9], %r14;
$L__BB1_5:
	bar.sync 	0;
	setp.lt.u32 	%p4, %r5, %r3;
	mov.u32 	%r16, %r5;
	@%p4 bra 	$L__BB1_3;
$L__BB1_6:
	setp.ne.s32 	%p5, %r1, 0;
	@%p5 bra 	$L__BB1_8;
	ld.global.u32 	%r15, [%rd1];
	cvta.to.global.u64 	%rd10, %rd2;
	mul.wide.u32 	%rd11, %r2, 4;
	add.s64 	%rd12, %rd10, %rd11;
	st.global.u32 	[%rd12], %r15;
$L__BB1_8:
	ret;

}
	// .globl	_Z17reduceInterleavedPiS_j
.visible .entry _Z17reduceInterleavedPiS_j(
	.param .u64 .ptr .align 1 _Z17reduceInterleavedPiS_j_param_0,
	.param .u64 .ptr .align 1 _Z17reduceInterleavedPiS_j_param_1,
	.param .u32 _Z17reduceInterleavedPiS_j_param_2
)
{
	.reg .pred 	%p<6>;
	.reg .b32 	%r<14>;
	.reg .b64 	%rd<13>;

	ld.param.u64 	%rd4, [_Z17reduceInterleavedPiS_j_param_0];
	ld.param.u64 	%rd3, [_Z17reduceInterleavedPiS_j_param_1];
	ld.param.u32 	%r6, [_Z17reduceInterleavedPiS_j_param_2];
	cvta.to.global.u64 	%rd5, %rd4;
	mov.u32 	%r1, %tid.x;
	mov.u32 	%r2, %ctaid.x;
	mov.u32 	%r13, %ntid.x;
	mul.lo.s32 	%r7, %r2, %r13;
	add.s32 	%r8, %r7, %r1;
	mul.wide.u32 	%rd6, %r7, 4;
	add.s64 	%rd1, %rd5, %rd6;
	setp.ge.u32 	%p1, %r8, %r6;
	@%p1 bra 	$L__BB2_8;
	setp.lt.u32 	%p2, %r13, 2;
	@%p2 bra 	$L__BB2_6;
	mul.wide.u32 	%rd7, %r1, 4;
	add.s64 	%rd2, %rd1, %rd7;
$L__BB2_3:
	shr.u32 	%r5, %r13, 1;
	setp.ge.u32 	%p3, %r1, %r5;
	@%p3 bra 	$L__BB2_5;
	mul.wide.u32 	%rd8, %r5, 4;
	add.s64 	%rd9, %rd2, %rd8;
	ld.global.u32 	%r9, [%rd9];
	ld.global.u32 	%r10, [%rd2];
	add.s32 	%r11, %r10, %r9;
	st.global.u32 	[%rd2], %r11;
$L__BB2_5:
	bar.sync 	0;
	setp.gt.u32 	%p4, %r13, 3;
	mov.u32 	%r13, %r5;
	@%p4 bra 	$L__BB2_3;
$L__BB2_6:
	setp.ne.s32 	%p5, %r1, 0;
	@%p5 bra 	$L__BB2_8;
	ld.global.u32 	%r12, [%rd1];
	cvta.to.global.u64 	%rd10, %rd3;
	mul.wide.u32 	%rd11, %r2, 4;
	add.s64 	%rd12, %rd10, %rd11;
	st.global.u32 	[%rd12], %r12;
$L__BB2_8:
	ret;

}
	// .globl	_Z16reduceUnrolling2PiS_j
.visible .entry _Z16reduceUnrolling2PiS_j(
	.param .u64 .ptr .align 1 _Z16reduceUnrolling2PiS_j_param_0,
	.param .u64 .ptr .align 1 _Z16reduceUnrolling2PiS_j_param_1,
	.param .u32 _Z16reduceUnrolling2PiS_j_param_2
)
{
	.reg .pred 	%p<6>;
	.reg .b32 	%r<19>;
	.reg .b64 	%rd<18>;

	ld.param.u64 	%rd6, [_Z16reduceUnrolling2PiS_j_param_0];
	ld.param.u64 	%rd5, [_Z16reduceUnrolling2PiS_j_param_1];
	ld.param.u32 	%r8, [_Z16reduceUnrolling2PiS_j_param_2];
	cvta.to.global.u64 	%rd1, %rd6;
	mov.u32 	%r1, %tid.x;
	mov.u32 	%r2, %ctaid.x;
	mov.u32 	%r18, %ntid.x;
	mul.lo.s32 	%r9, %r18, %r2;
	shl.b32 	%r10, %r9, 1;
	add.s32 	%r4, %r10, %r1;
	cvt.u64.u32 	%rd2, %r10;
	add.s32 	%r5, %r4, %r18;
	setp.ge.u32 	%p1, %r5, %r8;
	@%p1 bra 	$L__BB3_2;
	mul.wide.u32 	%rd7, %r5, 4;
	add.s64 	%rd8, %rd1, %rd7;
	ld.global.u32 	%r11, [%rd8];
	mul.wide.u32 	%rd9, %r4, 4;
	add.s64 	%rd10, %rd1, %rd9;
	ld.global.u32 	%r12, [%rd10];
	add.s32 	%r13, %r12, %r11;
	st.global.u32 	[%rd10], %r13;
$L__BB3_2:
	shl.b64 	%rd11, %rd2, 2;
	add.s64 	%rd3, %rd1, %rd11;
	bar.sync 	0;
	setp.lt.u32 	%p2, %r18, 2;
	@%p2 bra 	$L__BB3_7;
	mul.wide.u32 	%rd12, %r1, 4;
	add.s64 	%rd4, %rd3, %rd12;
$L__BB3_4:
	shr.u32 	%r7, %r18, 1;
	setp.ge.u32 	%p3, %r1, %r7;
	@%p3 bra 	$L__BB3_6;
	mul.wide.u32 	%rd13, %r7, 4;
	add.s64 	%rd14, %rd4, %rd13;
	ld.global.u32 	%r14, [%rd14];
	ld.global.u32 	%r15, [%rd4];
	add.s32 	%r16, %r15, %r14;
	st.global.u32 	[%rd4], %r16;
$L__BB3_6:
	bar.sync 	0;
	setp.gt.u32 	%p4, %r18, 3;
	mov.u32 	%r18, %r7;
	@%p4 bra 	$L__BB3_4;
$L__BB3_7:
	setp.ne.s32 	%p5, %r1, 0;
	@%p5 bra 	$L__BB3_9;
	ld.global.u32 	%r17, [%rd3];
	cvta.to.global.u64 	%rd15, %rd5;
	mul.wide.u32 	%rd16, %r2, 4;
	add.s64 	%rd17, %rd15, %rd16;
	st.global.u32 	[%rd17], %r17;
$L__BB3_9:
	ret;

}
	// .globl	_Z16reduceUnrolling4PiS_j
.visible .entry _Z16reduceUnrolling4PiS_j(
	.param .u64 .ptr .align 1 _Z16reduceUnrolling4PiS_j_param_0,
	.param .u64 .ptr .align 1 _Z16reduceUnrolling4PiS_j_param_1,
	.param .u32 _Z16reduceUnrolling4PiS_j_param_2
)
{
	.reg .pred 	%p<6>;
	.reg .b32 	%r<26>;
	.reg .b64 	%rd<22>;

	ld.param.u64 	%rd6, [_Z16reduceUnrolling4PiS_j_param_0];
	ld.param.u64 	%rd5, [_Z16reduceUnrolling4PiS_j_param_1];
	ld.param.u32 	%r8, [_Z16reduceUnrolling4PiS_j_param_2];
	cvta.to.global.u64 	%rd1, %rd6;
	mov.u32 	%r1, %tid.x;
	mov.u32 	%r2, %ctaid.x;
	mov.u32 	%r25, %ntid.x;
	mul.lo.s32 	%r9, %r25, %r2;
	shl.b32 	%r10, %r9, 2;
	add.s32 	%r4, %r10, %r1;
	cvt.u64.u32 	%rd2, %r10;
	mad.lo.s32 	%r5, %r25, 3, %r4;
	setp.ge.u32 	%p1, %r5, %r8;
	@%p1 bra 	$L__BB4_2;
	mul.wide.u32 	%rd7, %r4, 4;
	add.s64 	%rd8, %rd1, %rd7;
	ld.global.u32 	%r11, [%rd8];
	shl.b32 	%r12, %r25, 1;
	sub.s32 	%r13, %r5, %r12;
	mul.wide.u32 	%rd9, %r13, 4;
	add.s64 	%rd10, %rd1, %rd9;
	ld.global.u32 	%r14, [%rd10];
	add.s32 	%r15, %r13, %r25;
	mul.wide.u32 	%rd11, %r15, 4;
	add.s64 	%rd12, %rd1, %rd11;
	ld.global.u32 	%r16, [%rd12];
	mul.wide.u32 	%rd13, %r5, 4;
	add.s64 	%rd14, %rd1, %rd13;
	ld.global.u32 	%r17, [%rd14];
	add.s32 	%r18, %r14, %r11;
	add.s32 	%r19, %r18, %r16;
	add.s32 	%r20, %r19, %r17;
	st.global.u32 	[%rd8], %r20;
$L__BB4_2:
	shl.b64 	%rd15, %rd2, 2;
	add.s64 	%rd3, %rd1, %rd15;
	bar.sync 	0;
	setp.lt.u32 	%p2, %r25, 2;
	@%p2 bra 	$L__BB4_7;
	mul.wide.u32 	%rd16, %r1, 4;
	add.s64 	%rd4, %rd3, %rd16;
$L__BB4_4:
	shr.u32 	%r7, %r25, 1;
	setp.ge.u32 	%p3, %r1, %r7;
	@%p3 bra 	$L__BB4_6;
	mul.wide.u32 	%rd17, %r7, 4;
	add.s64 	%rd18, %rd4, %rd17;
	ld.global.u32 	%r21, [%rd18];
	ld.global.u32 	%r22, [%rd4];
	add.s32 	%r23, %r22, %r21;
	st.global.u32 	[%rd4], %r23;
$L__BB4_6:
	bar.sync 	0;
	setp.gt.u32 	%p4, %r25, 3;
	mov.u32 	%r25, %r7;
	@%p4 bra 	$L__BB4_4;
$L__BB4_7:
	setp.ne.s32 	%p5, %r1, 0;
	@%p5 bra 	$L__BB4_9;
	ld.global.u32 	%r24, [%rd3];
	cvta.to.global.u64 	%rd19, %rd5;
	mul.wide.u32 	%rd20, %r2, 4;
	add.s64 	%rd21, %rd19, %rd20;
	st.global.u32 	[%rd21], %r24;
$L__BB4_9:
	ret;

}
	// .globl	_Z16reduceUnrolling8PiS_j
.visible .entry _Z16reduceUnrolling8PiS_j(
	.param .u64 .ptr .align 1 _Z16reduceUnrolling8PiS_j_param_0,
	.param .u64 .ptr .align 1 _Z16reduceUnrolling8PiS_j_param_1,
	.param .u32 _Z16reduceUnrolling8PiS_j_param_2
)
{
	.reg .pred 	%p<6>;
	.reg .b32 	%r<37>;
	.reg .b64 	%rd<30>;

	ld.param.u64 	%rd6, [_Z16reduceUnrolling8PiS_j_param_0];
	ld.param.u64 	%rd5, [_Z16reduceUnrolling8PiS_j_param_1];
	ld.param.u32 	%r8, [_Z16reduceUnrolling8PiS_j_param_2];
	cvta.to.global.u64 	%rd1, %rd6;
	mov.u32 	%r1, %tid.x;
	mov.u32 	%r2, %ctaid.x;
	mov.u32 	%r36, %ntid.x;
	mul.lo.s32 	%r9, %r36, %r2;
	shl.b32 	%r10, %r9, 3;
	add.s32 	%r4, %r10, %r1;
	cvt.u64.u32 	%rd2, %r10;
	mad.lo.s32 	%r5, %r36, 7, %r4;
	setp.ge.u32 	%p1, %r5, %r8;
	@%p1 bra 	$L__BB5_2;
	mul.wide.u32 	%rd7, %r4, 4;
	add.s64 	%rd8, %rd1, %rd7;
	ld.global.u32 	%r11, [%rd8];
	mad.lo.s32 	%r12, %r36, -6, %r5;
	mul.wide.u32 	%rd9, %r12, 4;
	add.s64 	%rd10, %rd1, %rd9;
	ld.global.u32 	%r13, [%rd10];
	add.s32 	%r14, %r12, %r36;
	mul.wide.u32 	%rd11, %r14, 4;
	add.s64 	%rd12, %rd1, %rd11;
	ld.global.u32 	%r15, [%rd12];
	add.s32 	%r16, %r14, %r36;
	mul.wide.u32 	%rd13, %r16, 4;
	add.s64 	%rd14, %rd1, %rd13;
	ld.global.u32 	%r17, [%rd14];
	add.s32 	%r18, %r16, %r36;
	mul.wide.u32 	%rd15, %r18, 4;
	add.s64 	%rd16, %rd1, %rd15;
	ld.global.u32 	%r19, [%rd16];
	add.s32 	%r20, %r18, %r36;
	mul.wide.u32 	%rd17, %r20, 4;
	add.s64 	%rd18, %rd1, %rd17;
	ld.global.u32 	%r21, [%rd18];
	add.s32 	%r22, %r20, %r36;
	mul.wide.u32 	%rd19, %r22, 4;
	add.s64 	%rd20, %rd1, %rd19;
	ld.global.u32 	%r23, [%rd20];
	mul.wide.u32 	%rd21, %r5, 4;
	add.s64 	%rd22, %rd1, %rd21;
	ld.global.u32 	%r24, [%rd22];
	add.s32 	%r25, %r13, %r11;
	add.s32 	%r26, %r25, %r15;
	add.s32 	%r27, %r26, %r17;
	add.s32 	%r28, %r27, %r19;
	add.s32 	%r29, %r28, %r21;
	add.s32 	%r30, %r29, %r23;
	add.s32 	%r31, %r30, %r24;
	st.global.u32 	[%rd8], %r31;
$L__BB5_2:
	shl.b64 	%rd23, %rd2, 2;
	add.s64 	%rd3, %rd1, %rd23;
	bar.sync 	0;
	setp.lt.u32 	%p2, %r36, 2;
	@%p2 bra 	$L__BB5_7;
	mul.wide.u32 	%rd24, %r1, 4;
	add.s64 	%rd4, %rd3, %rd24;
$L__BB5_4:
	shr.u32 	%r7, %r36, 1;
	setp.ge.u32 	%p3, %r1, %r7;
	@%p3 bra 	$L__BB5_6;
	mul.wide.u32 	%rd25, %r7, 4;
	add.s64 	%rd26, %rd4, %rd25;
	ld.global.u32 	%r32, [%rd26];
	ld.global.u32 	%r33, [%rd4];
	add.s32 	%r34, %r33, %r32;
	st.global.u32 	[%rd4], %r34;
$L__BB5_6:
	bar.sync 	0;
	setp.gt.u32 	%p4, %r36, 3;
	mov.u32 	%r36, %r7;
	@%p4 bra 	$L__BB5_4;
$L__BB5_7:
	setp.ne.s32 	%p5, %r1, 0;
	@%p5 bra 	$L__BB5_9;
	ld.global.u32 	%r35, [%rd3];
	cvta.to.global.u64 	%rd27, %rd5;
	mul.wide.u32 	%rd28, %r2, 4;
	add.s64 	%rd29, %rd27, %rd28;
	st.global.u32 	[%rd29], %r35;
$L__BB5_9:
	ret;

}
	// .globl	_Z17reduceUnrolling16PiS_j
.visible .entry _Z17reduceUnrolling16PiS_j(
	.param .u64 .ptr .align 1 _Z17reduceUnrolling16PiS_j_param_0,
	.param .u64 .ptr .align 1 _Z17reduceUnrolling16PiS_j_param_1,
	.param .u32 _Z17reduceUnrolling16PiS_j_param_2
)
{
	.reg .pred 	%p<6>;
	.reg .b32 	%r<61>;
	.reg .b64 	%rd<46>;

	ld.param.u64 	%rd6, [_Z17reduceUnrolling16PiS_j_param_0];
	ld.param.u64 	%rd5, [_Z17reduceUnrolling16PiS_j_param_1];
	ld.param.u32 	%r8, [_Z17reduceUnrolling16PiS_j_param_2];
	cvta.to.global.u64 	%rd1, %rd6;
	mov.u32 	%r1, %tid.x;
	mov.u32 	%r2, %ctaid.x;
	mov.u32 	%r60, %ntid.x;
	mul.lo.s32 	%r9, %r60, %r2;
	shl.b32 	%r10, %r9, 4;
	add.s32 	%r4, %r10, %r1;
	cvt.u64.u32 	%rd2, %r10;
	mad.lo.s32 	%r5, %r60, 15, %r4;
	setp.ge.u32 	%p1, %r5, %r8;
	@%p1 bra 	$L__BB6_2;
	mul.wide.u32 	%rd7, %r4, 4;
	add.s64 	%rd8, %rd1, %rd7;
	ld.global.u32 	%r11, [%rd8];
	mad.lo.s32 	%r12, %r60, -14, %r5;
	mul.wide.u32 	%rd9, %r12, 4;
	add.s64 	%rd10, %rd1, %rd9;
	ld.global.u32 	%r13, [%rd10];
	add.s32 	%r14, %r12, %r60;
	mul.wide.u32 	%rd11, %r14, 4;
	add.s64 	%rd12, %rd1, %rd11;
	ld.global.u32 	%r15, [%rd12];
	add.s32 	%r16, %r14, %r60;
	mul.wide.u32 	%rd13, %r16, 4;
	add.s64 	%rd14, %rd1, %rd13;
	ld.global.u32 	%r17, [%rd14];
	add.s32 	%r18, %r16, %r60;
	mul.wide.u32 	%rd15, %r18, 4;
	add.s64 	%rd16, %rd1, %rd15;
	ld.global.u32 	%r19, [%rd16];
	add.s32 	%r20, %r18, %r60;
	mul.wide.u32 	%rd17, %r20, 4;
	add.s64 	%rd18, %rd1, %rd17;
	ld.global.u32 	%r21, [%rd18];
	add.s32 	%r22, %r20, %r60;
	mul.wide.u32 	%rd19, %r22, 4;
	add.s64 	%rd20, %rd1, %rd19;
	ld.global.u32 	%r23, [%rd20];
	add.s32 	%r24, %r22, %r60;
	mul.wide.u32 	%rd21, %r24, 4;
	add.s64 	%rd22, %rd1, %rd21;
	ld.global.u32 	%r25, [%rd22];
	add.s32 	%r26, %r24, %r60;
	mul.wide.u32 	%rd23, %r26, 4;
	add.s64 	%rd24, %rd1, %rd23;
	ld.global.u32 	%r27, [%rd24];
	add.s32 	%r28, %r26, %r60;
	mul.wide.u32 	%rd25, %r28, 4;
	add.s64 	%rd26, %rd1, %rd25;
	ld.global.u32 	%r29, [%rd26];
	add.s32 	%r30, %r28, %r60;
	mul.wide.u32 	%rd27, %r30, 4;
	add.s64 	%rd28, %rd1, %rd27;
	ld.global.u32 	%r31, [%rd28];
	add.s32 	%r32, %r30, %r60;
	mul.wide.u32 	%rd29, %r32, 4;
	add.s64 	%rd30, %rd1, %rd29;
	ld.global.u32 	%r33, [%rd30];
	add.s32 	%r34, %r32, %r60;
	mul.wide.u32 	%rd31, %r34, 4;
	add.s64 	%rd32, %rd1, %rd31;
	ld.global.u32 	%r35, [%rd32];
	add.s32 	%r36, %r34, %r60;
	mul.wide.u32 	%rd33, %r36, 4;
	add.s64 	%rd34, %rd1, %rd33;
	ld.global.u32 	%r37, [%rd34];
	add.s32 	%r38, %r36, %r60;
	mul.wide.u32 	%rd35, %r38, 4;
	add.s64 	%rd36, %rd1, %rd35;
	ld.global.u32 	%r39, [%rd36];
	mul.wide.u32 	%rd37, %r5, 4;
	add.s64 	%rd38, %rd1, %rd37;
	ld.global.u32 	%r40, [%rd38];
	add.s32 	%r41, %r13, %r11;
	add.s32 	%r42, %r41, %r15;
	add.s32 	%r43, %r42, %r17;
	add.s32 	%r44, %r43, %r19;
	add.s32 	%r45, %r44, %r21;
	add.s32 	%r46, %r45, %r23;
	add.s32 	%r47, %r46, %r25;
	add.s32 	%r48, %r47, %r27;
	add.s32 	%r49, %r48, %r29;
	add.s32 	%r50, %r49, %r31;
	add.s32 	%r51, %r50, %r33;
	add.s32 	%r52, %r51, %r35;
	add.s32 	%r53, %r52, %r37;
	add.s32 	%r54, %r53, %r39;
	add.s32 	%r55, %r54, %r40;
	st.global.u32 	[%rd8], %r55;
$L__BB6_2:
	shl.b64 	%rd39, %rd2, 2;
	add.s64 	%rd3, %rd1, %rd39;
	bar.sync 	0;
	setp.lt.u32 	%p2, %r60, 2;
	@%p2 bra 	$L__BB6_7;
	mul.wide.u32 	%rd40, %r1, 4;
	add.s64 	%rd4, %rd3, %rd40;
$L__BB6_4:
	shr.u32 	%r7, %r60, 1;
	setp.ge.u32 	%p3, %r1, %r7;
	@%p3 bra 	$L__BB6_6;
	mul.wide.u32 	%rd41, %r7, 4;
	add.s64 	%rd42, %rd4, %rd41;
	ld.global.u32 	%r56, [%rd42];
	ld.global.u32 	%r57, [%rd4];
	add.s32 	%r58, %r57, %r56;
	st.global.u32 	[%rd4], %r58;
$L__BB6_6:
	bar.sync 	0;
	setp.gt.u32 	%p4, %r60, 3;
	mov.u32 	%r60, %r7;
	@%p4 bra 	$L__BB6_4;
$L__BB6_7:
	setp.ne.s32 	%p5, %r1, 0;
	@%p5 bra 	$L__BB6_9;
	ld.global.u32 	%r59, [%rd3];
	cvta.to.global.u64 	%rd43, %rd5;
	mul.wide.u32 	%rd44, %r2, 4;
	add.s64 	%rd45, %rd43, %rd44;
	st.global.u32 	[%rd45], %r59;
$L__BB6_9:
	ret;

}
	// .globl	_Z18reduceUnrollWarps8PiS_j
.visible .entry _Z18reduceUnrollWarps8PiS_j(
	.param .u64 .ptr .align 1 _Z18reduceUnrollWarps8PiS_j_param_0,
	.param .u64 .ptr .align 1 _Z18reduceUnrollWarps8PiS_j_param_1,
	.param .u32 _Z18reduceUnrollWarps8PiS_j_param_2
)
{
	.reg .pred 	%p<7>;
	.reg .b32 	%r<55>;
	.reg .b64 	%rd<30>;

	ld.param.u64 	%rd6, [_Z18reduceUnrollWarps8PiS_j_param_0];
	ld.param.u64 	%rd5, [_Z18reduceUnrollWarps8PiS_j_param_1];
	ld.param.u32 	%r8, [_Z18reduceUnrollWarps8PiS_j_param_2];
	cvta.to.global.u64 	%rd1, %rd6;
	mov.u32 	%r1, %tid.x;
	mov.u32 	%r2, %ctaid.x;
	mov.u32 	%r54, %ntid.x;
	mul.lo.s32 	%r9, %r54, %r2;
	shl.b32 	%r10, %r9, 3;
	add.s32 	%r4, %r10, %r1;
	cvt.u64.u32 	%rd2, %r10;
	mad.lo.s32 	%r5, %r54, 7, %r4;
	setp.ge.u32 	%p1, %r5, %r8;
	@%p1 bra 	$L__BB7_2;
	mul.wide.u32 	%rd7, %r4, 4;
	add.s64 	%rd8, %rd1, %rd7;
	ld.global.u32 	%r11, [%rd8];
	mad.lo.s32 	%r12, %r54, -6, %r5;
	mul.wide.u32 	%rd9, %r12, 4;
	add.s64 	%rd10, %rd1, %rd9;
	ld.global.u32 	%r13, [%rd10];
	add.s32 	%r14, %r12, %r54;
	mul.wide.u32 	%rd11, %r14, 4;
	add.s64 	%rd12, %rd1, %rd11;
	ld.global.u32 	%r15, [%rd12];
	add.s32 	%r16, %r14, %r54;
	mul.wide.u32 	%rd13, %r16, 4;
	add.s64 	%rd14, %rd1, %rd13;
	ld.global.u32 	%r17, [%rd14];
	add.s32 	%r18, %r16, %r54;
	mul.wide.u32 	%rd15, %r18, 4;
	add.s64 	%rd16, %rd1, %rd15;
	ld.global.u32 	%r19, [%rd16];
	add.s32 	%r20, %r18, %r54;
	mul.wide.u32 	%rd17, %r20, 4;
	add.s64 	%rd18, %rd1, %rd17;
	ld.global.u32 	%r21, [%rd18];
	add.s32 	%r22, %r20, %r54;
	mul.wide.u32 	%rd19, %r22, 4;
	add.s64 	%rd20, %rd1, %rd19;
	ld.global.u32 	%r23, [%rd20];
	mul.wide.u32 	%rd21, %r5, 4;
	add.s64 	%rd22, %rd1, %rd21;
	ld.global.u32 	%r24, [%rd22];
	add.s32 	%r25, %r13, %r11;
	add.s32 	%r26, %r25, %r15;
	add.s32 	%r27, %r26, %r17;
	add.s32 	%r28, %r27, %r19;
	add.s32 	%r29, %r28, %r21;
	add.s32 	%r30, %r29, %r23;
	add.s32 	%r31, %r30, %r24;
	st.global.u32 	[%rd8], %r31;
$L__BB7_2:
	shl.b64 	%rd23, %rd2, 2;
	add.s64 	%rd3, %rd1, %rd23;
	bar.sync 	0;
	setp.lt.u32 	%p2, %r54, 66;
	mul.wide.u32 	%rd24, %r1, 4;
	add.s64 	%rd4, %rd3, %rd24;
	@%p2 bra 	$L__BB7_6;
$L__BB7_3:
	shr.u32 	%r7, %r54, 1;
	setp.ge.u32 	%p3, %r1, %r7;
	@%p3 bra 	$L__BB7_5;
	mul.wide.u32 	%rd25, %r7, 4;
	add.s64 	%rd26, %rd4, %rd25;
	ld.global.u32 	%r32, [%rd26];
	ld.global.u32 	%r33, [%rd4];
	add.s32 	%r34, %r33, %r32;
	st.global.u32 	[%rd4], %r34;
$L__BB7_5:
	bar.sync 	0;
	setp.gt.u32 	%p4, %r54, 131;
	mov.u32 	%r54, %r7;
	@%p4 bra 	$L__BB7_3;
$L__BB7_6:
	setp.gt.u32 	%p5, %r1, 31;
	@%p5 bra 	$L__BB7_9;
	ld.volatile.global.u32 	%r35, [%rd4+128];
	ld.volatile.global.u32 	%r36, [%rd4];
	add.s32 	%r37, %r36, %r35;
	st.volatile.global.u32 	[%rd4], %r37;
	ld.volatile.global.u32 	%r38, [%rd4+64];
	ld.volatile.global.u32 	%r39, [%rd4];
	add.s32 	%r40, %r39, %r38;
	st.volatile.global.u32 	[%rd4], %r40;
	ld.volatile.global.u32 	%r41, [%rd4+32];
	ld.volatile.global.u32 	%r42, [%rd4];
	add.s32 	%r43, %r42, %r41;
	st.volatile.global.u32 	[%rd4], %r43;
	ld.volatile.global.u32 	%r44, [%rd4+16];
	ld.volatile.global.u32 	%r45, [%rd4];
	add.s32 	%r46, %r45, %r44;
	st.volatile.global.u32 	[%rd4], %r46;
	ld.volatile.global.u32 	%r47, [%rd4+8];
	ld.volatile.global.u32 	%r48, [%rd4];
	add.s32 	%r49, %r48, %r47;
	st.volatile.global.u32 	[%rd4], %r49;
	ld.volatile.global.u32 	%r50, [%rd4+4];
	ld.volatile.global.u32 	%r51, [%rd4];
	add.s32 	%r52, %r51, %r50;
	st.volatile.global.u32 	[%rd4], %r52;
	setp.ne.s32 	%p6, %r1, 0;
	@%p6 bra 	$L__BB7_9;
	ld.global.u32 	%r53, [%rd3];
	cvta.to.global.u64 	%rd27, %rd5;
	mul.wide.u32 	%rd28, %r2, 4;
	add.s64 	%rd29, %rd27, %rd28;
	st.global.u32 	[%rd29], %r53;
$L__BB7_9:
	ret;

}
	// .globl	_Z26reduceCompleteUnrollWarps8PiS_j
.visible .entry _Z26reduceCompleteUnrollWarps8PiS_j(
	.param .u64 .ptr .align 1 _Z26reduceCompleteUnrollWarps8PiS_j_param_0,
	.param .u64 .ptr .align 1 _Z26reduceCompleteUnrollWarps8PiS_j_param_1,
	.param .u32 _Z26reduceCompleteUnrollWarps8PiS_j_param_2
)
{
	.reg .pred 	%p<16>;
	.reg .b32 	%r<65>;
	.reg .b64 	%rd<28>;

	ld.param.u64 	%rd6, [_Z26reduceCompleteUnrollWarps8PiS_j_param_0];
	ld.param.u64 	%rd5, [_Z26reduceCompleteUnrollWarps8PiS_j_param_1];
	ld.param.u32 	%r6, [_Z26reduceCompleteUnrollWarps8PiS_j_param_2];
	cvta.to.global.u64 	%rd1, %rd6;
	mov.u32 	%r1, %tid.x;
	mov.u32 	%r2, %ctaid.x;
	mov.u32 	%r3, %ntid.x;
	mul.lo.s32 	%r7, %r3, %r2;
	shl.b32 	%r8, %r7, 3;
	add.s32 	%r4, %r8, %r1;
	cvt.u64.u32 	%rd2, %r8;
	mad.lo.s32 	%r5, %r3, 7, %r4;
	setp.ge.u32 	%p1, %r5, %r6;
	@%p1 bra 	$L__BB8_2;
	mul.wide.u32 	%rd7, %r4, 4;
	add.s64 	%rd8, %rd1, %rd7;
	ld.global.u32 	%r9, [%rd8];
	mad.lo.s32 	%r10, %r3, -6, %r5;
	mul.wide.u32 	%rd9, %r10, 4;
	add.s64 	%rd10, %rd1, %rd9;
	ld.global.u32 	%r11, [%rd10];
	add.s32 	%r12, %r10, %r3;
	mul.wide.u32 	%rd11, %r12, 4;
	add.s64 	%rd12, %rd1, %rd11;
	ld.global.u32 	%r13, [%rd12];
	add.s32 	%r14, %r12, %r3;
	mul.wide.u32 	%rd13, %r14, 4;
	add.s64 	%rd14, %rd1, %rd13;
	ld.global.u32 	%r15, [%rd14];
	add.s32 	%r16, %r14, %r3;
	mul.wide.u32 	%rd15, %r16, 4;
	add.s64 	%rd16, %rd1, %rd15;
	ld.global.u32 	%r17, [%rd16];
	add.s32 	%r18, %r16, %r3;
	mul.wide.u32 	%rd17, %r18, 4;
	add.s64 	%rd18, %rd1, %rd17;
	ld.global.u32 	%r19, [%rd18];
	add.s32 	%r20, %r18, %r3;
	mul.wide.u32 	%rd19, %r20, 4;
	add.s64 	%rd20, %rd1, %rd19;
	ld.global.u32 	%r21, [%rd20];
	mul.wide.u32 	%rd21, %r5, 4;
	add.s64 	%rd22, %rd1, %rd21;
	ld.global.u32 	%r22, [%rd22];
	add.s32 	%r23, %r11, %r9;
	add.s32 	%r24, %r23, %r13;
	add.s32 	%r25, %r24, %r15;
	add.s32 	%r26, %r25, %r17;
	add.s32 	%r27, %r26, %r19;
	add.s32 	%r28, %r27, %r21;
	add.s32 	%r29, %r28, %r22;
	st.global.u32 	[%rd8], %r29;
$L__BB8_2:
	shl.b64 	%rd23, %rd2, 2;
	add.s64 	%rd3, %rd1, %rd23;
	bar.sync 	0;
	setp.lt.u32 	%p2, %r3, 1024;
	setp.gt.u32 	%p3, %r1, 511;
	mul.wide.u32 	%rd24, %r1, 4;
	add.s64 	%rd4, %rd3, %rd24;
	or.pred  	%p4, %p2, %p3;
	@%p4 bra 	$L__BB8_4;
	ld.global.u32 	%r31, [%rd4+2048];
	ld.global.u32 	%r32, [%rd4];
	add.s32 	%r33, %r32, %r31;
	st.global.u32 	[%rd4], %r33;
$L__BB8_4:
	bar.sync 	0;
	setp.lt.u32 	%p5, %r3, 512;
	setp.gt.u32 	%p6, %r1, 255;
	or.pred  	%p7, %p5, %p6;
	@%p7 bra 	$L__BB8_6;
	ld.global.u32 	%r35, [%rd4+1024];
	ld.global.u32 	%r36, [%rd4];
	add.s32 	%r37, %r36, %r35;
	st.global.u32 	[%rd4], %r37;
$L__BB8_6:
	bar.sync 	0;
	setp.lt.u32 	%p8, %r3, 256;
	setp.gt.u32 	%p9, %r1, 127;
	or.pred  	%p10, %p8, %p9;
	@%p10 bra 	$L__BB8_8;
	ld.global.u32 	%r39, [%rd4+512];
	ld.global.u32 	%r40, [%rd4];
	add.s32 	%r41, %r40, %r39;
	st.global.u32 	[%rd4], %r41;
$L__BB8_8:
	bar.sync 	0;
	setp.lt.u32 	%p11, %r3, 128;
	setp.gt.u32 	%p12, %r1, 63;
	or.pred  	%p13, %p11, %p12;
	@%p13 bra 	$L__BB8_10;
	ld.global.u32 	%r43, [%rd4+256];
	ld.global.u32 	%r44, [%rd4];
	add.s32 	%r45, %r44, %r43;
	st.global.u32 	[%rd4], %r45;
$L__BB8_10:
	bar.sync 	0;
	setp.gt.u32 	%p14, %r1, 31;
	@%p14 bra 	$L__BB8_13;
	ld.volatile.global.u32 	%r46, [%rd4+128];
	ld.volatile.global.u32 	%r47, [%rd4];
	add.s32 	%r48, %r47, %r46;
	st.volatile.global.u32 	[%rd4], %r48;
	ld.volatile.global.u32 	%r49, [%rd4+64];
	ld.volatile.global.u32 	%r50, [%rd4];
	add.s32 	%r51, %r50, %r49;
	st.volatile.global.u32 	[%rd4], %r51;
	ld.volatile.global.u32 	%r52, [%rd4+32];
	ld.volatile.global.u32 	%r53, [%rd4];
	add.s32 	%r54, %r53, %r52;
	st.volatile.global.u32 	[%rd4], %r54;
	ld.volatile.global.u32 	%r55, [%rd4+16];
	ld.volatile.global.u32 	%r56, [%rd4];
	add.s32 	%r57, %r56, %r55;
	st.volatile.global.u32 	[%rd4], %r57;
	ld.volatile.global.u32 	%r58, [%rd4+8];
	ld.volatile.global.u32 	%r59, [%rd4];
	add.s32 	%r60, %r59, %r58;
	st.volatile.global.u32 	[%rd4], %r60;
	ld.volatile.global.u32 	%r61, [%rd4+4];
	ld.volatile.global.u32 	%r62, [%rd4];
	add.s32 	%r63, %r62, %r61;
	st.volatile.global.u32 	[%rd4], %r63;
	setp.ne.s32 	%p15, %r1, 0;
	@%p15 bra 	$L__BB8_13;
	ld.global.u32 	%r64, [%rd3];
	cvta.to.global.u64 	%rd25, %rd5;
	mul.wide.u32 	%rd26, %r2, 4;
	add.s64 	%rd27, %rd25, %rd26;
	st.global.u32 	[%rd27], %r64;
$L__BB8_13:
	ret;

}
	// .globl	_Z17reduceUnrollWarpsPiS_j
.visible .entry _Z17reduceUnrollWarpsPiS_j(
	.param .u64 .ptr .align 1 _Z17reduceUnrollWarpsPiS_j_param_0,
	.param .u64 .ptr .align 1 _Z17reduceUnrollWarpsPiS_j_param_1,
	.param .u32 _Z17reduceUnrollWarpsPiS_j_param_2
)
{
	.reg .pred 	%p<7>;
	.reg .b32 	%r<37>;
	.reg .b64 	%rd<18>;

	ld.param.u64 	%rd6, [_Z17reduceUnrollWarpsPiS_j_param_0];
	ld.param.u64 	%rd5, [_Z17reduceUnrollWarpsPiS_j_param_1];
	ld.param.u32 	%r8, [_Z17reduceUnrollWarpsPiS_j_param_2];
	cvta.to.global.u64 	%rd1, %rd6;
	mov.u32 	%r1, %tid.x;
	mov.u32 	%r2, %ctaid.x;
	mov.u32 	%r36, %ntid.x;
	mul.lo.s32 	%r9, %r36, %r2;
	shl.b32 	%r10, %r9, 1;
	add.s32 	%r4, %r10, %r1;
	cvt.u64.u32 	%rd2, %r10;
	add.s32 	%r5, %r4, %r36;
	setp.ge.u32 	%p1, %r5, %r8;
	@%p1 bra 	$L__BB9_2;
	mul.wide.u32 	%rd7, %r5, 4;
	add.s64 	%rd8, %rd1, %rd7;
	ld.global.u32 	%r11, [%rd8];
	mul.wide.u32 	%rd9, %r4, 4;
	add.s64 	%rd10, %rd1, %rd9;
	ld.global.u32 	%r12, [%rd10];
	add.s32 	%r13, %r12, %r11;
	st.global.u32 	[%rd10], %r13;
$L__BB9_2:
	shl.b64 	%rd11, %rd2, 2;
	add.s64 	%rd3, %rd1, %rd11;
	bar.sync 	0;
	setp.lt.u32 	%p2, %r36, 66;
	mul.wide.u32 	%rd12, %r1, 4;
	add.s64 	%rd4, %rd3, %rd12;
	@%p2 bra 	$L__BB9_6;
$L__BB9_3:
	shr.u32 	%r7, %r36, 1;
	setp.ge.u32 	%p3, %r1, %r7;
	@%p3 bra 	$L__BB9_5;
	mul.wide.u32 	%rd13, %r7, 4;
	add.s64 	%rd14, %rd4, %rd13;
	ld.global.u32 	%r14, [%rd14];
	ld.global.u32 	%r15, [%rd4];
	add.s32 	%r16, %r15, %r14;
	st.global.u32 	[%rd4], %r16;
$L__BB9_5:
	bar.sync 	0;
	setp.gt.u32 	%p4, %r36, 131;
	mov.u32 	%r36, %r7;
	@%p4 bra 	$L__BB9_3;
$L__BB9_6:
	setp.gt.u32 	%p5, %r1, 31;
	@%p5 bra 	$L__BB9_9;
	ld.volatile.global.u32 	%r17, [%rd4+128];
	ld.volatile.global.u32 	%r18, [%rd4];
	add.s32 	%r19, %r18, %r17;
	st.volatile.global.u32 	[%rd4], %r19;
	ld.volatile.global.u32 	%r20, [%rd4+64];
	ld.volatile.global.u32 	%r21, [%rd4];
	add.s32 	%r22, %r21, %r20;
	st.volatile.global.u32 	[%rd4], %r22;
	ld.volatile.global.u32 	%r23, [%rd4+32];
	ld.volatile.global.u32 	%r24, [%rd4];
	add.s32 	%r25, %r24, %r23;
	st.volatile.global.u32 	[%rd4], %r25;
	ld.volatile.global.u32 	%r26, [%rd4+16];
	ld.volatile.global.u32 	%r27, [%rd4];
	add.s32 	%r28, %r27, %r26;
	st.volatile.global.u32 	[%rd4], %r28;
	ld.volatile.global.u32 	%r29, [%rd4+8];
	ld.volatile.global.u32 	%r30, [%rd4];
	add.s32 	%r31, %r30, %r29;
	st.volatile.global.u32 	[%rd4], %r31;
	ld.volatile.global.u32 	%r32, [%rd4+4];
	ld.volatile.global.u32 	%r33, [%rd4];
	add.s32 	%r34, %r33, %r32;
	st.volatile.global.u32 	[%rd4], %r34;
	setp.ne.s32 	%p6, %r1, 0;
	@%p6 bra 	$L__BB9_9;
	ld.global.u32 	%r35, [%rd3];
	cvta.to.global.u64 	%rd15, %rd5;
	mul.wide.u32 	%rd16, %r2, 4;
	add.s64 	%rd17, %rd15, %rd16;
	st.global.u32 	[%rd17], %r35;
$L__BB9_9:
	ret;

}
	// .globl	_Z20reduceCompleteUnrollILj1024EEvPiS0_j
.visible .entry _Z20reduceCompleteUnrollILj1024EEvPiS0_j(
	.param .u64 .ptr .align 1 _Z20reduceCompleteUnrollILj1024EEvPiS0_j_param_0,
	.param .u64 .ptr .align 1 _Z20reduceCompleteUnrollILj1024EEvPiS0_j_param_1,
	.param .u32 _Z20reduceCompleteUnrollILj1024EEvPiS0_j_param_2
)
{
	.reg .pred 	%p<8>;
	.reg .b32 	%r<61>;
	.reg .b64 	%rd<28>;

	ld.param.u64 	%rd6, [_Z20reduceCompleteUnrollILj1024EEvPiS0_j_param_0];
	ld.param.u64 	%rd5, [_Z20reduceCompleteUnrollILj1024EEvPiS0_j_param_1];
	ld.param.u32 	%r6, [_Z20reduceCompleteUnrollILj1024EEvPiS0_j_param_2];
	cvta.to.global.u64 	%rd1, %rd6;
	mov.u32 	%r1, %tid.x;
	mov.u32 	%r2, %ctaid.x;
	mov.u32 	%r3, %ntid.x;
	mul.lo.s32 	%r7, %r3, %r2;
	shl.b32 	%r8, %r7, 3;
	add.s32 	%r4, %r8, %r1;
	cvt.u64.u32 	%rd2, %r8;
	mad.lo.s32 	%r5, %r3, 7, %r4;
	setp.ge.u32 	%p1, %r5, %r6;
	@%p1 bra 	$L__BB10_2;
	mul.wide.u32 	%rd7, %r4, 4;
	add.s64 	%rd8, %rd1, %rd7;
	ld.global.u32 	%r9, [%rd8];
	mad.lo.s32 	%r10, %r3, -6, %r5;
	mul.wide.u32 	%rd9, %r10, 4;
	add.s64 	%rd10, %rd1, %rd9;
	ld.global.u32 	%r11, [%rd10];
	add.s32 	%r12, %r10, %r3;
	mul.wide.u32 	%rd11, %r12, 4;
	add.s64 	%rd12, %rd1, %rd11;
	ld.global.u32 	%r13, [%rd12];
	add.s32 	%r14, %r12, %r3;
	mul.wide.u32 	%rd13, %r14, 4;
	add.s64 	%rd14, %rd1, %rd13;
	ld.global.u32 	%r15, [%rd14];
	add.s32 	%r16, %r14, %r3;
	mul.wide.u32 	%rd15, %r16, 4;
	add.s64 	%rd16, %rd1, %rd15;
	ld.global.u32 	%r17, [%rd16];
	add.s32 	%r18, %r16, %r3;
	mul.wide.u32 	%rd17, %r18, 4;
	add.s64 	%rd18, %rd1, %rd17;
	ld.global.u32 	%r19, [%rd18];
	add.s32 	%r20, %r18, %r3;
	mul.wide.u32 	%rd19, %r20, 4;
	add.s64 	%rd20, %rd1, %rd19;
	ld.global.u32 	%r21, [%rd20];
	mul.wide.u32 	%rd21, %r5, 4;
	add.s64 	%rd22, %rd1, %rd21;
	ld.global.u32 	%r22, [%rd22];
	add.s32 	%r23, %r11, %r9;
	add.s32 	%r24, %r23, %r13;
	add.s32 	%r25, %r24, %r15;
	add.s32 	%r26, %r25, %r17;
	add.s32 	%r27, %r26, %r19;
	add.s32 	%r28, %r27, %r21;
	add.s32 	%r29, %r28, %r22;
	st.global.u32 	[%rd8], %r29;
$L__BB10_2:
	shl.b64 	%rd23, %rd2, 2;
	add.s64 	%rd3, %rd1, %rd23;
	bar.sync 	0;
	setp.gt.u32 	%p2, %r1, 511;
	mul.wide.u32 	%rd24, %r1, 4;
	add.s64 	%rd4, %rd3, %rd24;
	@%p2 bra 	$L__BB10_4;
	ld.global.u32 	%r30, [%rd4+2048];
	ld.global.u32 	%r31, [%rd4];
	add.s32 	%r32, %r31, %r30;
	st.global.u32 	[%rd4], %r32;
$L__BB10_4:
	bar.sync 	0;
	setp.gt.u32 	%p3, %r1, 255;
	@%p3 bra 	$L__BB10_6;
	ld.global.u32 	%r33, [%rd4+1024];
	ld.global.u32 	%r34, [%rd4];
	add.s32 	%r35, %r34, %r33;
	st.global.u32 	[%rd4], %r35;
$L__BB10_6:
	bar.sync 	0;
	setp.gt.u32 	%p4, %r1, 127;
	@%p4 bra 	$L__BB10_8;
	ld.global.u32 	%r36, [%rd4+512];
	ld.global.u32 	%r37, [%rd4];
	add.s32 	%r38, %r37, %r36;
	st.global.u32 	[%rd4], %r38;
$L__BB10_8:
	bar.sync 	0;
	setp.gt.u32 	%p5, %r1, 63;
	@%p5 bra 	$L__BB10_10;
	ld.global.u32 	%r39, [%rd4+256];
	ld.global.u32 	%r40, [%rd4];
	add.s32 	%r41, %r40, %r39;
	st.global.u32 	[%rd4], %r41;
$L__BB10_10:
	bar.sync 	0;
	setp.gt.u32 	%p6, %r1, 31;
	@%p6 bra 	$L__BB10_13;
	ld.volatile.global.u32 	%r42, [%rd4+128];
	ld.volatile.global.u32 	%r43, [%rd4];
	add.s32 	%r44, %r43, %r42;
	st.volatile.global.u32 	[%rd4], %r44;
	ld.volatile.global.u32 	%r45, [%rd4+64];
	ld.volatile.global.u32 	%r46, [%rd4];
	add.s32 	%r47, %r46, %r45;
	st.volatile.global.u32 	[%rd4], %r47;
	ld.volatile.global.u32 	%r48, [%rd4+32];
	ld.volatile.global.u32 	%r49, [%rd4];
	add.s32 	%r50, %r49, %r48;
	st.volatile.global.u32 	[%rd4], %r50;
	ld.volatile.global.u32 	%r51, [%rd4+16];
	ld.volatile.global.u32 	%r52, [%rd4];
	add.s32 	%r53, %r52, %r51;
	st.volatile.global.u32 	[%rd4], %r53;
	ld.volatile.global.u32 	%r54, [%rd4+8];
	ld.volatile.global.u32 	%r55, [%rd4];
	add.s32 	%r56, %r55, %r54;
	st.volatile.global.u32 	[%rd4], %r56;
	ld.volatile.global.u32 	%r57, [%rd4+4];
	ld.volatile.global.u32 	%r58, [%rd4];
	add.s32 	%r59, %r58, %r57;
	st.volatile.global.u32 	[%rd4], %r59;
	setp.ne.s32 	%p7, %r1, 0;
	@%p7 bra 	$L__BB10_13;
	ld.global.u32 	%r60, [%rd3];
	cvta.to.global.u64 	%rd25, %rd5;
	mul.wide.u32 	%rd26, %r2, 4;
	add.s64 	%rd27, %rd25, %rd26;
	st.global.u32 	[%rd27], %r60;
$L__BB10_13:
	ret;

}
	// .globl	_Z20reduceCompleteUnrollILj512EEvPiS0_j
.visible .entry _Z20reduceCompleteUnrollILj512EEvPiS0_j(
	.param .u64 .ptr .align 1 _Z20reduceCompleteUnrollILj512EEvPiS0_j_param_0,
	.param .u64 .ptr .align 1 _Z20reduceCompleteUnrollILj512EEvPiS0_j_param_1,
	.param .u32 _Z20reduceCompleteUnrollILj512EEvPiS0_j_param_2
)
{
	.reg .pred 	%p<7>;
	.reg .b32 	%r<58>;
	.reg .b64 	%rd<28>;

	ld.param.u64 	%rd6, [_Z20reduceCompleteUnrollILj512EEvPiS0_j_param_0];
	ld.param.u64 	%rd5, [_Z20reduceCompleteUnrollILj512EEvPiS0_j_param_1];
	ld.param.u32 	%r6, [_Z20reduceCompleteUnrollILj512EEvPiS0_j_param_2];
	cvta.to.global.u64 	%rd1, %rd6;
	mov.u32 	%r1, %tid.x;
	mov.u32 	%r2, %ctaid.x;
	mov.u32 	%r3, %ntid.x;
	mul.lo.s32 	%r7, %r3, %r2;
	shl.b32 	%r8, %r7, 3;
	add.s32 	%r4, %r8, %r1;
	cvt.u64.u32 	%rd2, %r8;
	mad.lo.s32 	%r5, %r3, 7, %r4;
	setp.ge.u32 	%p1, %r5, %r6;
	@%p1 bra 	$L__BB11_2;
	mul.wide.u32 	%rd7, %r4, 4;
	add.s64 	%rd8, %rd1, %rd7;
	ld.global.u32 	%r9, [%rd8];
	mad.lo.s32 	%r10, %r3, -6, %r5;
	mul.wide.u32 	%rd9, %r10, 4;
	add.s64 	%rd10, %rd1, %rd9;
	ld.global.u32 	%r11, [%rd10];
	add.s32 	%r12, %r10, %r3;
	mul.wide.u32 	%rd11, %r12, 4;
	add.s64 	%rd12, %rd1, %rd11;
	ld.global.u32 	%r13, [%rd12];
	add.s32 	%r14, %r12, %r3;
	mul.wide.u32 	%rd13, %r14, 4;
	add.s64 	%rd14, %rd1, %rd13;
	ld.global.u32 	%r15, [%rd14];
	add.s32 	%r16, %r14, %r3;
	mul.wide.u32 	%rd15, %r16, 4;
	add.s64 	%rd16, %rd1, %rd15;
	ld.global.u32 	%r17, [%rd16];
	add.s32 	%r18, %r16, %r3;
	mul.wide.u32 	%rd17, %r18, 4;
	add.s64 	%rd18, %rd1, %rd17;
	ld.global.u32 	%r19, [%rd18];
	add.s32 	%r20, %r18, %r3;
	mul.wide.u32 	%rd19, %r20, 4;
	add.s64 	%rd20, %rd1, %rd19;
	ld.global.u32 	%r21, [%rd20];
	mul.wide.u32 	%rd21, %r5, 4;
	add.s64 	%rd22, %rd1, %rd21;
	ld.global.u32 	%r22, [%rd22];
	add.s32 	%r23, %r11, %r9;
	add.s32 	%r24, %r23, %r13;
	add.s32 	%r25, %r24, %r15;
	add.s32 	%r26, %r25, %r17;
	add.s32 	%r27, %r26, %r19;
	add.s32 	%r28, %r27, %r21;
	add.s32 	%r29, %r28, %r22;
	st.global.u32 	[%rd8], %r29;
$L__BB11_2:
	shl.b64 	%rd23, %rd2, 2;
	add.s64 	%rd3, %rd1, %rd23;
	bar.sync 	0;
	bar.sync 	0;
	setp.gt.u32 	%p2, %r1, 255;
	mul.wide.u32 	%rd24, %r1, 4;
	add.s64 	%rd4, %rd3, %rd24;
	@%p2 bra 	$L__BB11_4;
	ld.global.u32 	%r30, [%rd4+1024];
	ld.global.u32 	%r31, [%rd4];
	add.s32 	%r32, %r31, %r30;
	st.global.u32 	[%rd4], %r32;
$L__BB11_4:
	bar.sync 	0;
	setp.gt.u32 	%p3, %r1, 127;
	@%p3 bra 	$L__BB11_6;
	ld.global.u32 	%r33, [%rd4+512];
	ld.global.u32 	%r34, [%rd4];
	add.s32 	%r35, %r34, %r33;
	st.global.u32 	[%rd4], %r35;
$L__BB11_6:
	bar.sync 	0;
	setp.gt.u32 	%p4, %r1, 63;
	@%p4 bra 	$L__BB11_8;
	ld.global.u32 	%r36, [%rd4+256];
	ld.global.u32 	%r37, [%rd4];
	add.s32 	%r38, %r37, %r36;
	st.global.u32 	[%rd4], %r38;
$L__BB11_8:
	bar.sync 	0;
	setp.gt.u32 	%p5, %r1, 31;
	@%p5 bra 	$L__BB11_11;
	ld.volatile.global.u32 	%r39, [%rd4+128];
	ld.volatile.global.u32 	%r40, [%rd4];
	add.s32 	%r41, %r40, %r39;
	st.volatile.global.u32 	[%rd4], %r41;
	ld.volatile.global.u32 	%r42, [%rd4+64];
	ld.volatile.global.u32 	%r43, [%rd4];
	add.s32 	%r44, %r43, %r42;
	st.volatile.global.u32 	[%rd4], %r44;
	ld.volatile.global.u32 	%r45, [%rd4+32];
	ld.volatile.global.u32 	%r46, [%rd4];
	add.s32 	%r47, %r46, %r45;
	st.volatile.global.u32 	[%rd4], %r47;
	ld.volatile.global.u32 	%r48, [%rd4+16];
	ld.volatile.global.u32 	%r49, [%rd4];
	add.s32 	%r50, %r49, %r48;
	st.volatile.global.u32 	[%rd4], %r50;
	ld.volatile.global.u32 	%r51, [%rd4+8];
	ld.volatile.global.u32 	%r52, [%rd4];
	add.s32 	%r53, %r52, %r51;
	st.volatile.global.u32 	[%rd4], %r53;
	ld.volatile.global.u32 	%r54, [%rd4+4];
	ld.volatile.global.u32 	%r55, [%rd4];
	add.s32 	%r56, %r55, %r54;
	st.volatile.global.u32 	[%rd4], %r56;
	setp.ne.s32 	%p6, %r1, 0;
	@%p6 bra 	$L__BB11_11;
	ld.global.u32 	%r57, [%rd3];
	cvta.to.global.u64 	%rd25, %rd5;
	mul.wide.u32 	%rd26, %r2, 4;
	add.s64 	%rd27, %rd25, %rd26;
	st.global.u32 	[%rd27], %r57;
$L__BB11_11:
	ret;

}
	// .globl	_Z20reduceCompleteUnrollILj256EEvPiS0_j
.visible .entry _Z20reduceCompleteUnrollILj256EEvPiS0_j(
	.param .u64 .ptr .align 1 _Z20reduceCompleteUnrollILj256EEvPiS0_j_param_0,
	.param .u64 .ptr .align 1 _Z20reduceCompleteUnrollILj256EEvPiS0_j_param_1,
	.param .u32 _Z20reduceCompleteUnrollILj256EEvPiS0_j_param_2
)
{
	.reg .pred 	%p<6>;
	.reg .b32 	%r<55>;
	.reg .b64 	%rd<28>;

	ld.param.u64 	%rd6, [_Z20reduceCompleteUnrollILj256EEvPiS0_j_param_0];
	ld.param.u64 	%rd5, [_Z20reduceCompleteUnrollILj256EEvPiS0_j_param_1];
	ld.param.u32 	%r6, [_Z20reduceCompleteUnrollILj256EEvPiS0_j_param_2];
	cvta.to.global.u64 	%rd1, %rd6;
	mov.u32 	%r1, %tid.x;
	mov.u32 	%r2, %ctaid.x;
	mov.u32 	%r3, %ntid.x;
	mul.lo.s32 	%r7, %r3, %r2;
	shl.b32 	%r8, %r7, 3;
	add.s32 	%r4, %r8, %r1;
	cvt.u64.u32 	%rd2, %r8;
	mad.lo.s32 	%r5, %r3, 7, %r4;
	setp.ge.u32 	%p1, %r5, %r6;
	@%p1 bra 	$L__BB12_2;
	mul.wide.u32 	%rd7, %r4, 4;
	add.s64 	%rd8, %rd1, %rd7;
	ld.global.u32 	%r9, [%rd8];
	mad.lo.s32 	%r10, %r3, -6, %r5;
	mul.wide.u32 	%rd9, %r10, 4;
	add.s64 	%rd10, %rd1, %rd9;
	ld.global.u32 	%r11, [%rd10];
	add.s32 	%r12, %r10, %r3;
	mul.wide.u32 	%rd11, %r12, 4;
	add.s64 	%rd12, %rd1, %rd11;
	ld.global.u32 	%r13, [%rd12];
	add.s32 	%r14, %r12, %r3;
	mul.wide.u32 	%rd13, %r14, 4;
	add.s64 	%rd14, %rd1, %rd13;
	ld.global.u32 	%r15, [%rd14];
	add.s32 	%r16, %r14, %r3;
	mul.wide.u32 	%rd15, %r16, 4;
	add.s64 	%rd16, %rd1, %rd15;
	ld.global.u32 	%r17, [%rd16];
	add.s32 	%r18, %r16, %r3;
	mul.wide.u32 	%rd17, %r18, 4;
	add.s64 	%rd18, %rd1, %rd17;
	ld.global.u32 	%r19, [%rd18];
	add.s32 	%r20, %r18, %r3;
	mul.wide.u32 	%rd19, %r20, 4;
	add.s64 	%rd20, %rd1, %rd19;
	ld.global.u32 	%r21, [%rd20];
	mul.wide.u32 	%rd21, %r5, 4;
	add.s64 	%rd22, %rd1, %rd21;
	ld.global.u32 	%r22, [%rd22];
	add.s32 	%r23, %r11, %r9;
	add.s32 	%r24, %r23, %r13;
	add.s32 	%r25, %r24, %r15;
	add.s32 	%r26, %r25, %r17;
	add.s32 	%r27, %r26, %r19;
	add.s32 	%r28, %r27, %r21;
	add.s32 	%r29, %r28, %r22;
	st.global.u32 	[%rd8], %r29;
$L__BB12_2:
	shl.b64 	%rd23, %rd2, 2;
	add.s64 	%rd3, %rd1, %rd23;
	bar.sync 	0;
	bar.sync 	0;
	bar.sync 	0;
	setp.gt.u32 	%p2, %r1, 127;
	mul.wide.u32 	%rd24, %r1, 4;
	add.s64 	%rd4, %rd3, %rd24;
	@%p2 bra 	$L__BB12_4;
	ld.global.u32 	%r30, [%rd4+512];
	ld.global.u32 	%r31, [%rd4];
	add.s32 	%r32, %r31, %r30;
	st.global.u32 	[%rd4], %r32;
$L__BB12_4:
	bar.sync 	0;
	setp.gt.u32 	%p3, %r1, 63;
	@%p3 bra 	$L__BB12_6;
	ld.global.u32 	%r33, [%rd4+256];
	ld.global.u32 	%r34, [%rd4];
	add.s32 	%r35, %r34, %r33;
	st.global.u32 	[%rd4], %r35;
$L__BB12_6:
	bar.sync 	0;
	setp.gt.u32 	%p4, %r1, 31;
	@%p4 bra 	$L__BB12_9;
	ld.volatile.global.u32 	%r36, [%rd4+128];
	ld.volatile.global.u32 	%r37, [%rd4];
	add.s32 	%r38, %r37, %r36;
	st.volatile.global.u32 	[%rd4], %r38;
	ld.volatile.global.u32 	%r39, [%rd4+64];
	ld.volatile.global.u32 	%r40, [%rd4];
	add.s32 	%r41, %r40, %r39;
	st.volatile.global.u32 	[%rd4], %r41;
	ld.volatile.global.u32 	%r42, [%rd4+32];
	ld.volatile.global.u32 	%r43, [%rd4];
	add.s32 	%r44, %r43, %r42;
	st.volatile.global.u32 	[%rd4], %r44;
	ld.volatile.global.u32 	%r45, [%rd4+16];
	ld.volatile.global.u32 	%r46, [%rd4];
	add.s32 	%r47, %r46, %r45;
	st.volatile.global.u32 	[%rd4], %r47;
	ld.volatile.global.u32 	%r48, [%rd4+8];
	ld.volatile.global.u32 	%r49, [%rd4];
	add.s32 	%r50, %r49, %r48;
	st.volatile.global.u32 	[%rd4], %r50;
	ld.volatile.global.u32 	%r51, [%rd4+4];
	ld.volatile.global.u32 	%r52, [%rd4];
	add.s32 	%r53, %r52, %r51;
	st.volatile.global.u32 	[%rd4], %r53;
	setp.ne.s32 	%p5, %r1, 0;
	@%p5 bra 	$L__BB12_9;
	ld.global.u32 	%r54, [%rd3];
	cvta.to.global.u64 	%rd25, %rd5;
	mul.wide.u32 	%rd26, %r2, 4;
	add.s64 	%rd27, %rd25, %rd26;
	st.global.u32 	[%rd27], %r54;
$L__BB12_9:
	ret;

}
	// .globl	_Z20reduceCompleteUnrollILj128EEvPiS0_j
.visible .entry _Z20reduceCompleteUnrollILj128EEvPiS0_j(
	.param .u64 .ptr .align 1 _Z20reduceCompleteUnrollILj128EEvPiS0_j_param_0,
	.param .u64 .ptr .align 1 _Z20reduceCompleteUnrollILj128EEvPiS0_j_param_1,
	.param .u32 _Z20reduceCompleteUnrollILj128EEvPiS0_j_param_2
)
{
	.reg .pred 	%p<5>;
	.reg .b32 	%r<52>;
	.reg .b64 	%rd<28>;

	ld.param.u64 	%rd6, [_Z20reduceCompleteUnrollILj128EEvPiS0_j_param_0];
	ld.param.u64 	%rd5, [_Z20reduceCompleteUnrollILj128EEvPiS0_j_param_1];
	ld.param.u32 	%r6, [_Z20reduceCompleteUnrollILj128EEvPiS0_j_param_2];
	cvta.to.global.u64 	%rd1, %rd6;
	mov.u32 	%r1, %tid.x;
	mov.u32 	%r2, %ctaid.x;
	mov.u32 	%r3, %ntid.x;
	mul.lo.s32 	%r7, %r3, %r2;
	shl.b32 	%r8, %r7, 3;
	add.s32 	%r4, %r8, %r1;
	cvt.u64.u32 	%rd2, %r8;
	mad.lo.s32 	%r5, %r3, 7, %r4;
	setp.ge.u32 	%p1, %r5, %r6;
	@%p1 bra 	$L__BB13_2;
	mul.wide.u32 	%rd7, %r4, 4;
	add.s64 	%rd8, %rd1, %rd7;
	ld.global.u32 	%r9, [%rd8];
	mad.lo.s32 	%r10, %r3, -6, %r5;
	mul.wide.u32 	%rd9, %r10, 4;
	add.s64 	%rd10, %rd1, %rd9;
	ld.global.u32 	%r11, [%rd10];
	add.s32 	%r12, %r10, %r3;
	mul.wide.u32 	%rd11, %r12, 4;
	add.s64 	%rd12, %rd1, %rd11;
	ld.global.u32 	%r13, [%rd12];
	add.s32 	%r14, %r12, %r3;
	mul.wide.u32 	%rd13, %r14, 4;
	add.s64 	%rd14, %rd1, %rd13;
	ld.global.u32 	%r15, [%rd14];
	add.s32 	%r16, %r14, %r3;
	mul.wide.u32 	%rd15, %r16, 4;
	add.s64 	%rd16, %rd1, %rd15;
	ld.global.u32 	%r17, [%rd16];
	add.s32 	%r18, %r16, %r3;
	mul.wide.u32 	%rd17, %r18, 4;
	add.s64 	%rd18, %rd1, %rd17;
	ld.global.u32 	%r19, [%rd18];
	add.s32 	%r20, %r18, %r3;
	mul.wide.u32 	%rd19, %r20, 4;
	add.s64 	%rd20, %rd1, %rd19;
	ld.global.u32 	%r21, [%rd20];
	mul.wide.u32 	%rd21, %r5, 4;
	add.s64 	%rd22, %rd1, %rd21;
	ld.global.u32 	%r22, [%rd22];
	add.s32 	%r23, %r11, %r9;
	add.s32 	%r24, %r23, %r13;
	add.s32 	%r25, %r24, %r15;
	add.s32 	%r26, %r25, %r17;
	add.s32 	%r27, %r26, %r19;
	add.s32 	%r28, %r27, %r21;
	add.s32 	%r29, %r28, %r22;
	st.global.u32 	[%rd8], %r29;
$L__BB13_2:
	shl.b64 	%rd23, %rd2, 2;
	add.s64 	%rd3, %rd1, %rd23;
	bar.sync 	0;
	bar.sync 	0;
	bar.sync 	0;
	bar.sync 	0;
	setp.gt.u32 	%p2, %r1, 63;
	mul.wide.u32 	%rd24, %r1, 4;
	add.s64 	%rd4, %rd3, %rd24;
	@%p2 bra 	$L__BB13_4;
	ld.global.u32 	%r30, [%rd4+256];
	ld.global.u32 	%r31, [%rd4];
	add.s32 	%r32, %r31, %r30;
	st.global.u32 	[%rd4], %r32;
$L__BB13_4:
	bar.sync 	0;
	setp.gt.u32 	%p3, %r1, 31;
	@%p3 bra 	$L__BB13_7;
	ld.volatile.global.u32 	%r33, [%rd4+128];
	ld.volatile.global.u32 	%r34, [%rd4];
	add.s32 	%r35, %r34, %r33;
	st.volatile.global.u32 	[%rd4], %r35;
	ld.volatile.global.u32 	%r36, [%rd4+64];
	ld.volatile.global.u32 	%r37, [%rd4];
	add.s32 	%r38, %r37, %r36;
	st.volatile.global.u32 	[%rd4], %r38;
	ld.volatile.global.u32 	%r39, [%rd4+32];
	ld.volatile.global.u32 	%r40, [%rd4];
	add.s32 	%r41, %r40, %r39;
	st.volatile.global.u32 	[%rd4], %r41;
	ld.volatile.global.u32 	%r42, [%rd4+16];
	ld.volatile.global.u32 	%r43, [%rd4];
	add.s32 	%r44, %r43, %r42;
	st.volatile.global.u32 	[%rd4], %r44;
	ld.volatile.global.u32 	%r45, [%rd4+8];
	ld.volatile.global.u32 	%r46, [%rd4];
	add.s32 	%r47, %r46, %r45;
	st.volatile.global.u32 	[%rd4], %r47;
	ld.volatile.global.u32 	%r48, [%rd4+4];
	ld.volatile.global.u32 	%r49, [%rd4];
	add.s32 	%r50, %r49, %r48;
	st.volatile.global.u32 	[%rd4], %r50;
	setp.ne.s32 	%p4, %r1, 0;
	@%p4 bra 	$L__BB13_7;
	ld.global.u32 	%r51, [%rd3];
	cvta.to.global.u64 	%rd25, %rd5;
	mul.wide.u32 	%rd26, %r2, 4;
	add.s64 	%rd27, %rd25, %rd26;
	st.global.u32 	[%rd27], %r51;
$L__BB13_7:
	ret;

}
	// .globl	_Z20reduceCompleteUnrollILj64EEvPiS0_j
.visible .entry _Z20reduceCompleteUnrollILj64EEvPiS0_j(
	.param .u64 .ptr .align 1 _Z20reduceCompleteUnrollILj64EEvPiS0_j_param_0,
	.param .u64 .ptr .align 1 _Z20reduceCompleteUnrollILj64EEvPiS0_j_param_1,
	.param .u32 _Z20reduceCompleteUnrollILj64EEvPiS0_j_param_2
)
{
	.reg .pred 	%p<4>;
	.reg .b32 	%r<49>;
	.reg .b64 	%rd<28>;

	ld.param.u64 	%rd5, [_Z20reduceCompleteUnrollILj64EEvPiS0_j_param_0];
	ld.param.u64 	%rd4, [_Z20reduceCompleteUnrollILj64EEvPiS0_j_param_1];
	ld.param.u32 	%r6, [_Z20reduceCompleteUnrollILj64EEvPiS0_j_param_2];
	cvta.to.global.u64 	%rd1, %rd5;
	mov.u32 	%r1, %tid.x;
	mov.u32 	%r2, %ctaid.x;
	mov.u32 	%r3, %ntid.x;
	mul.lo.s32 	%r7, %r3, %r2;
	shl.b32 	%r8, %r7, 3;
	add.s32 	%r4, %r8, %r1;
	cvt.u64.u32 	%rd2, %r8;
	mad.lo.s32 	%r5, %r3, 7, %r4;
	setp.ge.u32 	%p1, %r5, %r6;
	@%p1 bra 	$L__BB14_2;
	mul.wide.u32 	%rd6, %r4, 4;
	add.s64 	%rd7, %rd1, %rd6;
	ld.global.u32 	%r9, [%rd7];
	mad.lo.s32 	%r10, %r3, -6, %r5;
	mul.wide.u32 	%rd8, %r10, 4;
	add.s64 	%rd9, %rd1, %rd8;
	ld.global.u32 	%r11, [%rd9];
	add.s32 	%r12, %r10, %r3;
	mul.wide.u32 	%rd10, %r12, 4;
	add.s64 	%rd11, %rd1, %rd10;
	ld.global.u32 	%r13, [%rd11];
	add.s32 	%r14, %r12, %r3;
	mul.wide.u32 	%rd12, %r14, 4;
	add.s64 	%rd13, %rd1, %rd12;
	ld.global.u32 	%r15, [%rd13];
	add.s32 	%r16, %r14, %r3;
	mul.wide.u32 	%rd14, %r16, 4;
	add.s64 	%rd15, %rd1, %rd14;
	ld.global.u32 	%r17, [%rd15];
	add.s32 	%r18, %r16, %r3;
	mul.wide.u32 	%rd16, %r18, 4;
	add.s64 	%rd17, %rd1, %rd16;
	ld.global.u32 	%r19, [%rd17];
	add.s32 	%r20, %r18, %r3;
	mul.wide.u32 	%rd18, %r20, 4;
	add.s64 	%rd19, %rd1, %rd18;
	ld.global.u32 	%r21, [%rd19];
	mul.wide.u32 	%rd20, %r5, 4;
	add.s64 	%rd21, %rd1, %rd20;
	ld.global.u32 	%r22, [%rd21];
	add.s32 	%r23, %r11, %r9;
	add.s32 	%r24, %r23, %r13;
	add.s32 	%r25, %r24, %r15;
	add.s32 	%r26, %r25, %r17;
	add.s32 	%r27, %r26, %r19;
	add.s32 	%r28, %r27, %r21;
	add.s32 	%r29, %r28, %r22;
	st.global.u32 	[%rd7], %r29;
$L__BB14_2:
	bar.sync 	0;
	bar.sync 	0;
	bar.sync 	0;
	bar.sync 	0;
	bar.sync 	0;
	setp.gt.u32 	%p2, %r1, 31;
	@%p2 bra 	$L__BB14_5;
	shl.b64 	%rd22, %rd2, 2;
	add.s64 	%rd3, %rd1, %rd22;
	mul.wide.u32 	%rd23, %r1, 4;
	add.s64 	%rd24, %rd3, %rd23;
	ld.volatile.global.u32 	%r30, [%rd24+128];
	ld.volatile.global.u32 	%r31, [%rd24];
	add.s32 	%r32, %r31, %r30;
	st.volatile.global.u32 	[%rd24], %r32;
	ld.volatile.global.u32 	%r33, [%rd24+64];
	ld.volatile.global.u32 	%r34, [%rd24];
	add.s32 	%r35, %r34, %r33;
	st.volatile.global.u32 	[%rd24], %r35;
	ld.volatile.global.u32 	%r36, [%rd24+32];
	ld.volatile.global.u32 	%r37, [%rd24];
	add.s32 	%r38, %r37, %r36;
	st.volatile.global.u32 	[%rd24], %r38;
	ld.volatile.global.u32 	%r39, [%rd24+16];
	ld.volatile.global.u32 	%r40, [%rd24];
	add.s32 	%r41, %r40, %r39;
	st.volatile.global.u32 	[%rd24], %r41;
	ld.volatile.global.u32 	%r42, [%rd24+8];
	ld.volatile.global.u32 	%r43, [%rd24];
	add.s32 	%r44, %r43, %r42;
	st.volatile.global.u32 	[%rd24], %r44;
	ld.volatile.global.u32 	%r45, [%rd24+4];
	ld.volatile.global.u32 	%r46, [%rd24];
	add.s32 	%r47, %r46, %r45;
	st.volatile.global.u32 	[%rd24], %r47;
	setp.ne.s32 	%p3, %r1, 0;
	@%p3 bra 	$L__BB14_5;
	ld.global.u32 	%r48, [%rd3];
	cvta.to.global.u64 	%rd25, %rd4;
	mul.wide.u32 	%rd26, %r2, 4;
	add.s64 	%rd27, %rd25, %rd26;
	st.global.u32 	[%rd27], %r48;
$L__BB14_5:
	ret;

}


// ===== COMPILED SASS (sm_100) =====

	.target	sm_100

	.elftype	@"ET_EXEC"


//--------------------- .note.nv.tkinfo           --------------------------
	.section	.note.nv.tkinfo,"",@"SHT_NOTE"
	.sectionflags	@"SHF_NOTE_NV_TKINFO"
	.tkinfo
        /*0018*/ 	.word	0x00000002
        /*0030*/ 	.string	""
        /*0030*/ 	.string	"ptxas"
        /*0030*/ 	.string	"Cuda compilation tools, release 13.0, V13.0.88"
        /*0030*/ 	.string	"Build cuda_13.0.r13.0/compiler.36424714_0"
        /*0030*/ 	.string	"-arch sm_100 -m 64 "



//--------------------- .note.nv.cuinfo           --------------------------
	.section	.note.nv.cuinfo,"",@"SHT_NOTE"
	.sectionflags	@"SHF_NOTE_NV_CUINFO"
        /*0018*/ 	.short	0x0002
        /*001a*/ 	.short	0x0064
        /*001c*/ 	.short	0x0082
	.zero		2


//--------------------- .nv.info                  --------------------------
	.section	.nv.info,"",@"SHT_CUDA_INFO"
	.align	4


	//----- nvinfo : EIATTR_REGCOUNT
	.align		4
        /*0000*/ 	.byte	0x04, 0x2f
        /*0002*/ 	.short	(.L_1 - .L_0)
	.align		4
.L_0:
        /*0004*/ 	.word	index@(_Z16reduceNeighboredPiS_j)
        /*0008*/ 	.word	0x00000010


	//----- nvinfo : EIATTR_FRAME_SIZE
	.align		4
.L_1:
        /*000c*/ 	.byte	0x04, 0x11
        /*000e*/ 	.short	(.L_3 - .L_2)
	.align		4
.L_2:
        /*0010*/ 	.word	index@(_Z16reduceNeighboredPiS_j)
        /*0014*/ 	.word	0x00000000


	//----- nvinfo : EIATTR_REGCOUNT
	.align		4
.L_3:
        /*0018*/ 	.byte	0x04, 0x2f
        /*001a*/ 	.short	(.L_5 - .L_4)
	.align		4
.L_4:
        /*001c*/ 	.word	index@(_Z20reduceNeighboredLessPiS_j)
        /*0020*/ 	.word	0x0000000e


	//----- nvinfo : EIATTR_FRAME_SIZE
	.align		4
.L_5:
        /*0024*/ 	.byte	0x04, 0x11
        /*0026*/ 	.short	(.L_7 - .L_6)
	.align		4
.L_6:
        /*0028*/ 	.word	index@(_Z20reduceNeighboredLessPiS_j)
        /*002c*/ 	.word	0x00000000


	//----- nvinfo : EIATTR_REGCOUNT
	.align		4
.L_7:
        /*0030*/ 	.byte	0x04, 0x2f
        /*0032*/ 	.short	(.L_9 - .L_8)
	.align		4
.L_8:
        /*0034*/ 	.word	index@(_Z17reduceInterleavedPiS_j)
        /*0038*/ 	.word	0x00000010


	//----- nvinfo : EIATTR_FRAME_SIZE
	.align		4
.L_9:
        /*003c*/ 	.byte	0x04, 0x11
        /*003e*/ 	.short	(.L_11 - .L_10)
	.align		4
.L_10:
        /*0040*/ 	.word	index@(_Z17reduceInterleavedPiS_j)
        /*0044*/ 	.word	0x00000000


	//----- nvinfo : EIATTR_REGCOUNT
	.align		4
.L_11:
        /*0048*/ 	.byte	0x04, 0x2f
        /*004a*/ 	.short	(.L_13 - .L_12)
	.align		4
.L_12:
        /*004c*/ 	.word	index@(_Z16reduceUnrolling2PiS_j)
        /*0050*/ 	.word	0x00000010


	//----- nvinfo : EIATTR_FRAME_SIZE
	.align		4
.L_13:
        /*0054*/ 	.byte	0x04, 0x11
        /*0056*/ 	.short	(.L_15 - .L_14)
	.align		4
.L_14:
        /*0058*/ 	.word	index@(_Z16reduceUnrolling2PiS_j)
        /*005c*/ 	.word	0x00000000


	//----- nvinfo : EIATTR_REGCOUNT
	.align		4
.L_15:
        /*0060*/ 	.byte	0x04, 0x2f
        /*0062*/ 	.short	(.L_17 - .L_16)
	.align		4
.L_16:
        /*0064*/ 	.word	index@(_Z16reduceUnrolling4PiS_j)
        /*0068*/ 	.word	0x00000014


	//----- nvinfo : EIATTR_FRAME_SIZE
	.align		4
.L_17:
        /*006c*/ 	.byte	0x04, 0x11
        /*006e*/ 	.short	(.L_19 - .L_18)
	.align		4
.L_18:
        /*0070*/ 	.word	index@(_Z16reduceUnrolling4PiS_j)
        /*0074*/ 	.word	0x00000000


	//----- nvinfo : EIATTR_REGCOUNT
	.align		4
.L_19:
        /*0078*/ 	.byte	0x04, 0x2f
        /*007a*/ 	.short	(.L_21 - .L_20)
	.align		4
.L_20:
        /*007c*/ 	.word	index@(_Z16reduceUnrolling8PiS_j)
        /*0080*/ 	.word	0x0000001c


	//----- nvinfo : EIATTR_FRAME_SIZE
	.align		4
.L_21:
        /*0084*/ 	.byte	0x04, 0x11
        /*0086*/ 	.short	(.L_23 - .L_22)
	.align		4
.L_22:
        /*0088*/ 	.word	index@(_Z16reduceUnrolling8PiS_j)
        /*008c*/ 	.word	0x00000000


	//----- nvinfo : EIATTR_REGCOUNT
	.align		4
.L_23:
        /*0090*/ 	.byte	0x04, 0x2f
        /*0092*/ 	.short	(.L_25 - .L_24)
	.align		4
.L_24:
        /*0094*/ 	.word	index@(_Z17reduceUnrolling16PiS_j)
        /*0098*/ 	.word	0x00000020


	//----- nvinfo : EIATTR_FRAME_SIZE
	.align		4
.L_25:
        /*009c*/ 	.byte	0x04, 0x11
        /*009e*/ 	.short	(.L_27 - .L_26)
	.align		4
.L_26:
        /*00a0*/ 	.word	index@(_Z17reduceUnrolling16PiS_j)
        /*00a4*/ 	.word	0x00000000


	//----- nvinfo : EIATTR_REGCOUNT
	.align		4
.L_27:
        /*00a8*/ 	.byte	0x04, 0x2f
        /*00aa*/ 	.short	(.L_29 - .L_28)
	.align		4
.L_28:
        /*00ac*/ 	.word	index@(_Z18reduceUnrollWarps8PiS_j)
        /*00b0*/ 	.word	0x0000001c


	//----- nvinfo : EIATTR_FRAME_SIZE
	.align		4
.L_29:
        /*00b4*/ 	.byte	0x04, 0x11
        /*00b6*/ 	.short	(.L_31 - .L_30)
	.align		4
.L_30:
        /*00b8*/ 	.word	index@(_Z18reduceUnrollWarps8PiS_j)
        /*00bc*/ 	.word	0x00000000


	//----- nvinfo : EIATTR_REGCOUNT
	.align		4
.L_31:
        /*00c0*/ 	.byte	0x04, 0x2f
        /*00c2*/ 	.short	(.L_33 - .L_32)
	.align		4
.L_32:
        /*00c4*/ 	.word	index@(_Z26reduceCompleteUnrollWarps8PiS_j)
        /*00c8*/ 	.word	0x0000001a


	//----- nvinfo : EIATTR_FRAME_SIZE
	.align		4
.L_33:
        /*00cc*/ 	.byte	0x04, 0x11
        /*00ce*/ 	.short	(.L_35 - .L_34)
	.align		4
.L_34:
        /*00d0*/ 	.word	index@(_Z26reduceCompleteUnrollWarps8PiS_j)
        /*00d4*/ 	.word	0x00000000


	//----- nvinfo : EIATTR_REGCOUNT
	.align		4
.L_35:
        /*00d8*/ 	.byte	0x04, 0x2f
        /*00da*/ 	.short	(.L_37 - .L_36)
	.align		4
.L_36:
        /*00dc*/ 	.word	index@(_Z17reduceUnrollWarpsPiS_j)
        /*00e0*/ 	.word	0x00000012


	//----- nvinfo : EIATTR_FRAME_SIZE
	.align		4
.L_37:
        /*00e4*/ 	.byte	0x04, 0x11
        /*00e6*/ 	.short	(.L_39 - .L_38)
	.align		4
.L_38:
        /*00e8*/ 	.word	index@(_Z17reduceUnrollWarpsPiS_j)
        /*00ec*/ 	.word	0x00000000


	//----- nvinfo : EIATTR_REGCOUNT
	.align		4
.L_39:
        /*00f0*/ 	.byte	0x04, 0x2f
        /*00f2*/ 	.short	(.L_41 - .L_40)
	.align		4
.L_40:
        /*00f4*/ 	.word	index@(_Z20reduceCompleteUnrollILj1024EEvPiS0_j)
        /*00f8*/ 	.word	0x0000001a


	//----- nvinfo : EIATTR_FRAME_SIZE
	.align		4
.L_41:
        /*00fc*/ 	.byte	0x04, 0x11
        /*00fe*/ 	.short	(.L_43 - .L_42)
	.align		4
.L_42:
        /*0100*/ 	.word	index@(_Z20reduceCompleteUnrollILj1024EEvPiS0_j)
        /*0104*/ 	.word	0x00000000


	//----- nvinfo : EIATTR_REGCOUNT
	.align		4
.L_43:
        /*0108*/ 	.byte	0x04, 0x2f
        /*010a*/ 	.short	(.L_45 - .L_44)
	.align		4
.L_44:
        /*010c*/ 	.word	index@(_Z20reduceCompleteUnrollILj512EEvPiS0_j)
        /*0110*/ 	.word	0x0000001a


	//----- nvinfo : EIATTR_FRAME_SIZE
	.align		4
.L_45:
        /*0114*/ 	.byte	0x04, 0x11
        /*0116*/ 	.short	(.L_47 - .L_46)
	.align		4
.L_46:
        /*0118*/ 	.word	index@(_Z20reduceCompleteUnrollILj512EEvPiS0_j)
        /*011c*/ 	.word	0x00000000


	//----- nvinfo : EIATTR_REGCOUNT
	.align		4
.L_47:
        /*0120*/ 	.byte	0x04, 0x2f
        /*0122*/ 	.short	(.L_49 - .L_48)
	.align		4
.L_48:
        /*0124*/ 	.word	index@(_Z20reduceCompleteUnrollILj256EEvPiS0_j)
        /*0128*/ 	.word	0x0000001a


	//----- nvinfo : EIATTR_FRAME_SIZE
	.align		4
.L_49:
        /*012c*/ 	.byte	0x04, 0x11
        /*012e*/ 	.short	(.L_51 - .L_50)
	.align		4
.L_50:
        /*0130*/ 	.word	index@(_Z20reduceCompleteUnrollILj256EEvPiS0_j)
        /*0134*/ 	.word	0x00000000


	//----- nvinfo : EIATTR_REGCOUNT
	.align		4
.L_51:
        /*0138*/ 	.byte	0x04, 0x2f
        /*013a*/ 	.short	(.L_53 - .L_52)
	.align		4
.L_52:
        /*013c*/ 	.word	index@(_Z20reduceCompleteUnrollILj128EEvPiS0_j)
        /*0140*/ 	.word	0x0000001a


	//----- nvinfo : EIATTR_FRAME_SIZE
	.align		4
.L_53:
        /*0144*/ 	.byte	0x04, 0x11
        /*0146*/ 	.short	(.L_55 - .L_54)
	.align		4
.L_54:
        /*0148*/ 	.word	index@(_Z20reduceCompleteUnrollILj128EEvPiS0_j)
        /*014c*/ 	.word	0x00000000


	//----- nvinfo : EIATTR_REGCOUNT
	.align		4
.L_55:
        /*0150*/ 	.byte	0x04, 0x2f
        /*0152*/ 	.short	(.L_57 - .L_56)
	.align		4
.L_56:
        /*0154*/ 	.word	index@(_Z20reduceCompleteUnrollILj64EEvPiS0_j)
        /*0158*/ 	.word	0x00000019


	//----- nvinfo : EIATTR_FRAME_SIZE
	.align		4
.L_57:
        /*015c*/ 	.byte	0x04, 0x11
        /*015e*/ 	.short	(.L_59 - .L_58)
	.align		4
.L_58:
        /*0160*/ 	.word	index@(_Z20reduceCompleteUnrollILj64EEvPiS0_j)
        /*0164*/ 	.word	0x00000000


	//----- nvinfo : EIATTR_MIN_STACK_SIZE
	.align		4
.L_59:
        /*0168*/ 	.byte	0x04, 0x12
        /*016a*/ 	.short	(.L_61 - .L_60)
	.align		4
.L_60:
        /*016c*/ 	.word	index@(_Z20reduceCompleteUnrollILj64EEvPiS0_j)
        /*0170*/ 	.word	0x00000000


	//----- nvinfo : EIATTR_MIN_STACK_SIZE
	.align		4
.L_61:
        /*0174*/ 	.byte	0x04, 0x12
        /*0176*/ 	.short	(.L_63 - .L_62)
	.align		4
.L_62:
        /*0178*/ 	.word	index@(_Z20reduceCompleteUnrollILj128EEvPiS0_j)
        /*017c*/ 	.word	0x00000000


	//----- nvinfo : EIATTR_MIN_STACK_SIZE
	.align		4
.L_63:
        /*0180*/ 	.byte	0x04, 0x12
        /*0182*/ 	.short	(.L_65 - .L_64)
	.align		4
.L_64:
        /*0184*/ 	.word	index@(_Z20reduceCompleteUnrollILj256EEvPiS0_j)
        /*0188*/ 	.word	0x00000000


	//----- nvinfo : EIATTR_MIN_STACK_SIZE
	.align		4
.L_65:
        /*018c*/ 	.byte	0x04, 0x12
        /*018e*/ 	.short	(.L_67 - .L_66)
	.align		4
.L_66:
        /*0190*/ 	.word	index@(_Z20reduceCompleteUnrollILj512EEvPiS0_j)
        /*0194*/ 	.word	0x00000000


	//----- nvinfo : EIATTR_MIN_STACK_SIZE
	.align		4
.L_67:
        /*0198*/ 	.byte	0x04, 0x12
        /*019a*/ 	.short	(.L_69 - .L_68)
	.align		4
.L_68:
        /*019c*/ 	.word	index@(_Z20reduceCompleteUnrollILj1024EEvPiS0_j)
        /*01a0*/ 	.word	0x00000000


	//----- nvinfo : EIATTR_MIN_STACK_SIZE
	.align		4
.L_69:
        /*01a4*/ 	.byte	0x04, 0x12
        /*01a6*/ 	.short	(.L_71 - .L_70)
	.align		4
.L_70:
        /*01a8*/ 	.word	index@(_Z17reduceUnrollWarpsPiS_j)
        /*01ac*/ 	.word	0x00000000


	//----- nvinfo : EIATTR_MIN_STACK_SIZE
	.align		4
.L_71:
        /*01b0*/ 	.byte	0x04, 0x12
        /*01b2*/ 	.short	(.L_73 - .L_72)
	.align		4
.L_72:
        /*01b4*/ 	.word	index@(_Z26reduceCompleteUnrollWarps8PiS_j)
        /*01b8*/ 	.word	0x00000000


	//----- nvinfo : EIATTR_MIN_STACK_SIZE
	.align		4
.L_73:
        /*01bc*/ 	.byte	0x04, 0x12
        /*01be*/ 	.short	(.L_75 - .L_74)
	.align		4
.L_74:
        /*01c0*/ 	.word	index@(_Z18reduceUnrollWarps8PiS_j)
        /*01c4*/ 	.word	0x00000000


	//----- nvinfo : EIATTR_MIN_STACK_SIZE
	.align		4
.L_75:
        /*01c8*/ 	.byte	0x04, 0x12
        /*01ca*/ 	.short	(.L_77 - .L_76)
	.align		4
.L_76:
        /*01cc*/ 	.word	index@(_Z17reduceUnrolling16PiS_j)
        /*01d0*/ 	.word	0x00000000


	//----- nvinfo : EIATTR_MIN_STACK_SIZE
	.align		4
.L_77:
        /*01d4*/ 	.byte	0x04, 0x12
        /*01d6*/ 	.short	(.L_79 - .L_78)
	.align		4
.L_78:
        /*01d8*/ 	.word	index@(_Z16reduceUnrolling8PiS_j)
        /*01dc*/ 	.word	0x00000000


	//----- nvinfo : EIATTR_MIN_STACK_SIZE
	.align		4
.L_79:
        /*01e0*/ 	.byte	0x04, 0x12
        /*01e2*/ 	.short	(.L_81 - .L_80)
	.align		4
.L_80:
        /*01e4*/ 	.word	index@(_Z16reduceUnrolling4PiS_j)
        /*01e8*/ 	.word	0x00000000


	//----- nvinfo : EIATTR_MIN_STACK_SIZE
	.align		4
.L_81:
        /*01ec*/ 	.byte	0x04, 0x12
        /*01ee*/ 	.short	(.L_83 - .L_82)
	.align		4
.L_82:
        /*01f0*/ 	.word	index@(_Z16reduceUnrolling2PiS_j)
        /*01f4*/ 	.word	0x00000000


	//----- nvinfo : EIATTR_MIN_STACK_SIZE
	.align		4
.L_83:
        /*01f8*/ 	.byte	0x04, 0x12
        /*01fa*/ 	.short	(.L_85 - .L_84)
	.align		4
.L_84:
        /*01fc*/ 	.word	index@(_Z17reduceInterleavedPiS_j)
        /*0200*/ 	.word	0x00000000


	//----- nvinfo : EIATTR_MIN_STACK_SIZE
	.align		4
.L_85:
        /*0204*/ 	.byte	0x04, 0x12
        /*0206*/ 	.short	(.L_87 - .L_86)
	.align		4
.L_86:
        /*0208*/ 	.word	index@(_Z20reduceNeighboredLessPiS_j)
        /*020c*/ 	.word	0x00000000


	//----- nvinfo : EIATTR_MIN_STACK_SIZE
	.align		4
.L_87:
        /*0210*/ 	.byte	0x04, 0x12
        /*0212*/ 	.short	(.L_89 - .L_88)
	.align		4
.L_88:
        /*0214*/ 	.word	index@(_Z16reduceNeighboredPiS_j)
        /*0218*/ 	.word	0x00000000
.L_89:


//--------------------- .nv.compat                --------------------------
	.section	.nv.compat,"",@"SHT_CUDA_COMPAT_INFO"
	.align	4
        /*0000*/ 	.byte	0x02, 0x09, 0x00, 0x00, 0x02, 0x02, 0x01, 0x00, 0x02, 0x05, 0x05, 0x00, 0x03, 0x07, 0x01, 0x01
        /*0010*/ 	.byte	0x02, 0x03, 0x00, 0x00, 0x02, 0x06, 0x01, 0x00, 0x04, 0x0b, 0x08, 0x00, 0x09, 0x00, 0x00, 0x00
        /*0020*/ 	.byte	0x00, 0x00, 0x00, 0x00


//--------------------- .nv.info._Z20reduceCompleteUnrollILj64EEvPiS0_j --------------------------
	.section	.nv.info._Z20reduceCompleteUnrollILj64EEvPiS0_j,"",@"SHT_CUDA_INFO"
	.sectionflags	@""
	.align	4


	//----- nvinfo : EIATTR_CUDA_API_VERSION
	.align		4
        /*0000*/ 	.byte	0x04, 0x37
        /*0002*/ 	.short	(.L_91 - .L_90)
.L_90:
        /*0004*/ 	.word	0x00000082


	//----- nvinfo : EIATTR_KPARAM_INFO
	.align		4
.L_91:
        /*0008*/ 	.byte	0x04, 0x17
        /*000a*/ 	.short	(.L_93 - .L_92)
.L_92:
        /*000c*/ 	.word	0x00000000
        /*0010*/ 	.short	0x0002
        /*0012*/ 	.short	0x0010
        /*0014*/ 	.byte	0x00, 0xf0, 0x11, 0x00


	//----- nvinfo : EIATTR_KPARAM_INFO
	.align		4
.L_93:
        /*0018*/ 	.byte	0x04, 0x17
        /*001a*/ 	.short	(.L_95 - .L_94)
.L_94:
        /*001c*/ 	.word	0x00000000
        /*0020*/ 	.short	0x0001
        /*0022*/ 	.short	0x0008
        /*0024*/ 	.byte	0x00, 0xf5, 0x21, 0x00


	//----- nvinfo : EIATTR_KPARAM_INFO
	.align		4
.L_95:
        /*0028*/ 	.byte	0x04, 0x17
        /*002a*/ 	.short	(.L_97 - .L_96)
.L_96:
        /*002c*/ 	.word	0x00000000
        /*0030*/ 	.short	0x0000
        /*0032*/ 	.short	0x0000
        /*0034*/ 	.byte	0x00, 0xf5, 0x21, 0x00


	//----- nvinfo : EIATTR_SPARSE_MMA_MASK
	.align		4
.L_97:
        /*0038*/ 	.byte	0x03, 0x50
        /*003a*/ 	.short	0x0000


	//----- nvinfo : EIATTR_MAXREG_COUNT
	.align		4
        /*003c*/ 	.byte	0x03, 0x1b
        /*003e*/ 	.short	0x00ff


	//----- nvinfo : EIATTR_NUM_BARRIERS
	.align		4
        /*0040*/ 	.byte	0x02, 0x4c
        /*0042*/ 	.byte	0x01
	.zero		1


	//----- nvinfo : EIATTR_MERCURY_ISA_VERSION
	.align		4
        /*0044*/ 	.byte	0x03, 0x5f
        /*0046*/ 	.short	0x0101


	//----- nvinfo : EIATTR_VRC_CTA_INIT_COUNT
	.align		4
        /*0048*/ 	.byte	0x02, 0x4a
	.zero		1
	.zero		1


	//----- nvinfo : EIATTR_EXIT_INSTR_OFFSETS
	.align		4
        /*004c*/ 	.byte	0x04, 0x1c
        /*004e*/ 	.short	(.L_99 - .L_98)


	//   ....[0]....
.L_98:
        /*0050*/ 	.word	0x000002f0


	//   ....[1]....
        /*0054*/ 	.word	0x000004e0


	//   ....[2]....
        /*0058*/ 	.word	0x00000530


	//----- nvinfo : EIATTR_CRS_STACK_SIZE
	.align		4
.L_99:
        /*005c*/ 	.byte	0x04, 0x1e
        /*005e*/ 	.short	(.L_101 - .L_100)
.L_100:
        /*0060*/ 	.word	0x00000000


	//----- nvinfo : EIATTR_CBANK_PARAM_SIZE
	.align		4
.L_101:
        /*0064*/ 	.byte	0x03, 0x19
        /*0066*/ 	.short	0x0014


	//----- nvinfo : EIATTR_PARAM_CBANK
	.align		4
        /*0068*/ 	.byte	0x04, 0x0a
        /*006a*/ 	.short	(.L_103 - .L_102)
	.align		4
.L_102:
        /*006c*/ 	.word	index@(.nv.constant0._Z20reduceCompleteUnrollILj64EEvPiS0_j)
        /*0070*/ 	.short	0x0380
        /*0072*/ 	.short	0x0014


	//----- nvinfo : EIATTR_SW_WAR
	.align		4
.L_103:
        /*0074*/ 	.byte	0x04, 0x36
        /*0076*/ 	.short	(.L_105 - .L_104)
.L_104:
        /*0078*/ 	.word	0x00000008
.L_105:


//--------------------- .nv.info._Z20reduceCompleteUnrollILj128EEvPiS0_j --------------------------
	.section	.nv.info._Z20reduceCompleteUnrollILj128EEvPiS0_j,"",@"SHT_CUDA_INFO"
	.sectionflags	@""
	.align	4


	//----- nvinfo : EIATTR_CUDA_API_VERSION
	.align		4
        /*0000*/ 	.byte	0x04, 0x37
        /*0002*/ 	.short	(.L_107 - .L_106)
.L_106:
        /*0004*/ 	.word	0x00000082


	//----- nvinfo : EIATTR_KPARAM_INFO
	.align		4
.L_107:
        /*0008*/ 	.byte	0x04, 0x17
        /*000a*/ 	.short	(.L_109 - .L_108)
.L_108:
        /*000c*/ 	.word	0x00000000
        /*0010*/ 	.short	0x0002
        /*0012*/ 	.short	0x0010
        /*0014*/ 	.byte	0x00, 0xf0, 0x11, 0x00


	//----- nvinfo : EIATTR_KPARAM_INFO
	.align		4
.L_109:
        /*0018*/ 	.byte	0x04, 0x17
        /*001a*/ 	.short	(.L_111 - .L_110)
.L_110:
        /*001c*/ 	.word	0x00000000
        /*0020*/ 	.short	0x0001
        /*0022*/ 	.short	0x0008
        /*0024*/ 	.byte	0x00, 0xf5, 0x21, 0x00


	//----- nvinfo : EIATTR_KPARAM_INFO
	.align		4
.L_111:
        /*0028*/ 	.byte	0x04, 0x17
        /*002a*/ 	.short	(.L_113 - .L_112)
.L_112:
        /*002c*/ 	.word	0x00000000
        /*0030*/ 	.short	0x0000
        /*0032*/ 	.short	0x0000
        /*0034*/ 	.byte	0x00, 0xf5, 0x21, 0x00


	//----- nvinfo : EIATTR_SPARSE_MMA_MASK
	.align		4
.L_113:
        /*0038*/ 	.byte	0x03, 0x50
        /*003a*/ 	.short	0x0000


	//----- nvinfo : EIATTR_MAXREG_COUNT
	.align		4
        /*003c*/ 	.byte	0x03, 0x1b
        /*003e*/ 	.short	0x00ff


	//----- nvinfo : EIATTR_NUM_BARRIERS
	.align		4
        /*0040*/ 	.byte	0x02, 0x4c
        /*0042*/ 	.byte	0x01
	.zero		1


	//----- nvinfo : EIATTR_MERCURY_ISA_VERSION
	.align		4
        /*0044*/ 	.byte	0x03, 0x5f
        /*0046*/ 	.short	0x0101


	//----- nvinfo : EIATTR_VRC_CTA_INIT_COUNT
	.align		4
        /*0048*/ 	.byte	0x02, 0x4a
	.zero		1
	.zero		1


	//----- nvinfo : EIATTR_EXIT_INSTR_OFFSETS
	.align		4
        /*004c*/ 	.byte	0x04, 0x1c
        /*004e*/ 	.short	(.L_115 - .L_114)


	//   ....[0]....
.L_114:
        /*0050*/ 	.word	0x000003c0


	//   ....[1]....
        /*0054*/ 	.word	0x00000560


	//   ....[2]....
        /*0058*/ 	.word	0x000005b0


	//----- nvinfo : EIATTR_CRS_STACK_SIZE
	.align		4
.L_115:
        /*005c*/ 	.byte	0x04, 0x1e
        /*005e*/ 	.short	(.L_117 - .L_116)
.L_116:
        /*0060*/ 	.word	0x00000000


	//----- nvinfo : EIATTR_CBANK_PARAM_SIZE
	.align		4
.L_117:
        /*0064*/ 	.byte	0x03, 0x19
        /*0066*/ 	.short	0x0014


	//----- nvinfo : EIATTR_PARAM_CBANK
	.align		4
        /*0068*/ 	.byte	0x04, 0x0a
        /*006a*/ 	.short	(.L_119 - .L_118)
	.align		4
.L_118:
        /*006c*/ 	.word	index@(.nv.constant0._Z20reduceCompleteUnrollILj128EEvPiS0_j)
        /*0070*/ 	.short	0x0380
        /*0072*/ 	.short	0x0014


	//----- nvinfo : EIATTR_SW_WAR
	.align		4
.L_119:
        /*0074*/ 	.byte	0x04, 0x36
        /*0076*/ 	.short	(.L_121 - .L_120)
.L_120:
        /*0078*/ 	.word	0x00000008
.L_121:


//--------------------- .nv.info._Z20reduceCompleteUnrollILj256EEvPiS0_j --------------------------
	.section	.nv.info._Z20reduceCompleteUnrollILj256EEvPiS0_j,"",@"SHT_CUDA_INFO"
	.sectionflags	@""
	.align	4


	//----- nvinfo : EIATTR_CUDA_API_VERSION
	.align		4
        /*0000*/ 	.byte	0x04, 0x37
        /*0002*/ 	.short	(.L_123 - .L_122)
.L_122:
        /*0004*/ 	.word	0x00000082


	//----- nvinfo : EIATTR_KPARAM_INFO
	.align		4
.L_123:
        /*0008*/ 	.byte	0x04, 0x17
        /*000a*/ 	.short	(.L_125 - .L_124)
.L_124:
        /*000c*/ 	.word	0x00000000
        /*0010*/ 	.short	0x0002
        /*0012*/ 	.short	0x0010
        /*0014*/ 	.byte	0x00, 0xf0, 0x11, 0x00


	//----- nvinfo : EIATTR_KPARAM_INFO
	.align		4
.L_125:
        /*0018*/ 	.byte	0x04, 0x17
        /*001a*/ 	.short	(.L_127 - .L_126)
.L_126:
        /*001c*/ 	.word	0x00000000
        /*0020*/ 	.short	0x0001
        /*0022*/ 	.short	0x0008
        /*0024*/ 	.byte	0x00, 0xf5, 0x21, 0x00


	//----- nvinfo : EIATTR_KPARAM_INFO
	.align		4
.L_127:
        /*0028*/ 	.byte	0x04, 0x17
        /*002a*/ 	.short	(.L_129 - .L_128)
.L_128:
        /*002c*/ 	.word	0x00000000
        /*0030*/ 	.short	0x0000
        /*0032*/ 	.short	0x0000
        /*0034*/ 	.byte	0x00, 0xf5, 0x21, 0x00


	//----- nvinfo : EIATTR_SPARSE_MMA_MASK
	.align		4
.L_129:
        /*0038*/ 	.byte	0x03, 0x50
        /*003a*/ 	.short	0x0000


	//----- nvinfo : EIATTR_MAXREG_COUNT
	.align		4
        /*003c*/ 	.byte	0x03, 0x1b
        /*003e*/ 	.short	0x00ff


	//----- nvinfo : EIATTR_NUM_BARRIERS
	.align		4
        /*0040*/ 	.byte	0x02, 0x4c
        /*0042*/ 	.byte	0x01
	.zero		1


	//----- nvinfo : EIATTR_MERCURY_ISA_VERSION
	.align		4
        /*0044*/ 	.byte	0x03, 0x5f
        /*0046*/ 	.short	0x0101


	//----- nvinfo : EIATTR_VRC_CTA_INIT_COUNT
	.align		4
        /*0048*/ 	.byte	0x02, 0x4a
	.zero		1
	.zero		1


	//----- nvinfo : EIATTR_EXIT_INSTR_OFFSETS
	.align		4
        /*004c*/ 	.byte	0x04, 0x1c
        /*004e*/ 	.short	(.L_131 - .L_130)


	//   ....[0]....
.L_130:
        /*0050*/ 	.word	0x00000440


	//   ....[1]....
        /*0054*/ 	.word	0x000005e0


	//   ....[2]....
        /*0058*/ 	.word	0x00000630


	//----- nvinfo : EIATTR_CRS_STACK_SIZE
	.align		4
.L_131:
        /*005c*/ 	.byte	0x04, 0x1e
        /*005e*/ 	.short	(.L_133 - .L_132)
.L_132:
        /*0060*/ 	.word	0x00000000


	//----- nvinfo : EIATTR_CBANK_PARAM_SIZE
	.align		4
.L_133:
        /*0064*/ 	.byte	0x03, 0x19
        /*0066*/ 	.short	0x0014


	//----- nvinfo : EIATTR_PARAM_CBANK
	.align		4
        /*0068*/ 	.byte	0x04, 0x0a
        /*006a*/ 	.short	(.L_135 - .L_134)
	.align		4
.L_134:
        /*006c*/ 	.word	index@(.nv.constant0._Z20reduceCompleteUnrollILj256EEvPiS0_j)
        /*0070*/ 	.short	0x0380
        /*0072*/ 	.short	0x0014


	//----- nvinfo : EIATTR_SW_WAR
	.align		4
.L_135:
        /*0074*/ 	.byte	0x04, 0x36
        /*0076*/ 	.short	(.L_137 - .L_136)
.L_136:
        /*0078*/ 	.word	0x00000008
.L_137:


//--------------------- .nv.info._Z20reduceCompleteUnrollILj512EEvPiS0_j --------------------------
	.section	.nv.info._Z20reduceCompleteUnrollILj512EEvPiS0_j,"",@"SHT_CUDA_INFO"
	.sectionflags	@""
	.align	4


	//----- nvinfo : EIATTR_CUDA_API_VERSION
	.align		4
        /*0000*/ 	.byte	0x04, 0x37
        /*0002*/ 	.short	(.L_139 - .L_138)
.L_138:
        /*0004*/ 	.word	0x00000082


	//----- nvinfo : EIATTR_KPARAM_INFO
	.align		4
.L_139:
        /*0008*/ 	.byte	0x04, 0x17
        /*000a*/ 	.short	(.L_141 - .L_140)
.L_140:
        /*000c*/ 	.word	0x00000000
        /*0010*/ 	.short	0x0002
        /*0012*/ 	.short	0x0010
        /*0014*/ 	.byte	0x00, 0xf0, 0x11, 0x00


	//----- nvinfo : EIATTR_KPARAM_INFO
	.align		4
.L_141:
        /*0018*/ 	.byte	0x04, 0x17
        /*001a*/ 	.short	(.L_143 - .L_142)
.L_142:
        /*001c*/ 	.word	0x00000000
        /*0020*/ 	.short	0x0001
        /*0022*/ 	.short	0x0008
        /*0024*/ 	.byte	0x00, 0xf5, 0x21, 0x00


	//----- nvinfo : EIATTR_KPARAM_INFO
	.align		4
.L_143:
        /*0028*/ 	.byte	0x04, 0x17
        /*002a*/ 	.short	(.L_145 - .L_144)
.L_144:
        /*002c*/ 	.word	0x00000000
        /*0030*/ 	.short	0x0000
        /*0032*/ 	.short	0x0000
        /*0034*/ 	.byte	0x00, 0xf5, 0x21, 0x00


	//----- nvinfo : EIATTR_SPARSE_MMA_MASK
	.align		4
.L_145:
        /*0038*/ 	.byte	0x03, 0x50
        /*003a*/ 	.short	0x0000


	//----- nvinfo : EIATTR_MAXREG_COUNT
	.align		4
        /*003c*/ 	.byte	0x03, 0x1b
        /*003e*/ 	.short	0x00ff


	//----- nvinfo : EIATTR_NUM_BARRIERS
	.align		4
        /*0040*/ 	.byte	0x02, 0x4c
        /*0042*/ 	.byte	0x01
	.zero		1


	//----- nvinfo : EIATTR_MERCURY_ISA_VERSION
	.align		4
        /*0044*/ 	.byte	0x03, 0x5f
        /*0046*/ 	.short	0x0101


	//----- nvinfo : EIATTR_VRC_CTA_INIT_COUNT
	.align		4
        /*0048*/ 	.byte	0x02, 0x4a
	.zero		1
	.zero		1


	//----- nvinfo : EIATTR_EXIT_INSTR_OFFSETS
	.align		4
        /*004c*/ 	.byte	0x04, 0x1c
        /*004e*/ 	.short	(.L_147 - .L_146)


	//   ....[0]....
.L_146:
        /*0050*/ 	.word	0x000004c0


	//   ....[1]....
        /*0054*/ 	.word	0x00000660


	//   ....[2]....
        /*0058*/ 	.word	0x000006b0


	//----- nvinfo : EIATTR_CRS_STACK_SIZE
	.align		4
.L_147:
        /*005c*/ 	.byte	0x04, 0x1e
        /*005e*/ 	.short	(.L_149 - .L_148)
.L_148:
        /*0060*/ 	.word	0x00000000


	//----- nvinfo : EIATTR_CBANK_PARAM_SIZE
	.align		4
.L_149:
        /*0064*/ 	.byte	0x03, 0x19
        /*0066*/ 	.short	0x0014


	//----- nvinfo : EIATTR_PARAM_CBANK
	.align		4
        /*0068*/ 	.byte	0x04, 0x0a
        /*006a*/ 	.short	(.L_151 - .L_150)
	.align		4
.L_150:
        /*006c*/ 	.word	index@(.nv.constant0._Z20reduceCompleteUnrollILj512EEvPiS0_j)
        /*0070*/ 	.short	0x0380
        /*0072*/ 	.short	0x0014


	//----- nvinfo : EIATTR_SW_WAR
	.align		4
.L_151:
        /*0074*/ 	.byte	0x04, 0x36
        /*0076*/ 	.short	(.L_153 - .L_152)
.L_152:
        /*0078*/ 	.word	0x00000008
.L_153:


//--------------------- .nv.info._Z20reduceCompleteUnrollILj1024EEvPiS0_j --------------------------
	.section	.nv.info._Z20reduceCompleteUnrollILj1024EEvPiS0_j,"",@"SHT_CUDA_INFO"
	.sectionflags	@""
	.align	4


	//----- nvinfo : EIATTR_CUDA_API_VERSION
	.align		4
        /*0000*/ 	.byte	0x04, 0x37
        /*0002*/ 	.short	(.L_155 - .L_154)
.L_154:
        /*0004*/ 	.word	0x00000082


	//----- nvinfo : EIATTR_KPARAM_INFO
	.align		4
.L_155:
        /*0008*/ 	.byte	0x04, 0x17
        /*000a*/ 	.short	(.L_157 - .L_156)
.L_156:
        /*000c*/ 	.word	0x00000000
        /*0010*/ 	.short	0x0002
        /*0012*/ 	.short	0x0010
        /*0014*/ 	.byte	0x00, 0xf0, 0x11, 0x00


	//----- nvinfo : EIATTR_KPARAM_INFO
	.align		4
.L_157:
        /*0018*/ 	.byte	0x04, 0x17
        /*001a*/ 	.short	(.L_159 - .L_158)
.L_158:
        /*001c*/ 	.word	0x00000000
        /*0020*/ 	.short	0x0001
        /*0022*/ 	.short	0x0008
        /*0024*/ 	.byte	0x00, 0xf5, 0x21, 0x00


	//----- nvinfo : EIATTR_KPARAM_INFO
	.align		4
.L_159:
        /*0028*/ 	.byte	0x04, 0x17
        /*002a*/ 	.short	(.L_161 - .L_160)
.L_160:
        /*002c*/ 	.word	0x00000000
        /*0030*/ 	.short	0x0000
        /*0032*/ 	.short	0x0000
        /*0034*/ 	.byte	0x00, 0xf5, 0x21, 0x00


	//----- nvinfo : EIATTR_SPARSE_MMA_MASK
	.align		4
.L_161:
        /*0038*/ 	.byte	0x03, 0x50
        /*003a*/ 	.short	0x0000


	//----- nvinfo : EIATTR_MAXREG_COUNT
	.align		4
        /*003c*/ 	.byte	0x03, 0x1b
        /*003e*/ 	.short	0x00ff


	//----- nvinfo : EIATTR_NUM_BARRIERS
	.align		4
        /*0040*/ 	.byte	0x02, 0x4c
        /*0042*/ 	.byte	0x01
	.zero		1


	//----- nvinfo : EIATTR_MERCURY_ISA_VERSION
	.align		4
        /*0044*/ 	.byte	0x03, 0x5f
        /*0046*/ 	.short	0x0101


	//----- nvinfo : EIATTR_VRC_CTA_INIT_COUNT
	.align		4
        /*0048*/ 	.byte	0x02, 0x4a
	.zero		1
	.zero		1


	//----- nvinfo : EIATTR_EXIT_INSTR_OFFSETS
	.align		4
        /*004c*/ 	.byte	0x04, 0x1c
        /*004e*/ 	.short	(.L_163 - .L_162)


	//   ....[0]....
.L_162:
        /*0050*/ 	.word	0x00000540


	//   ....[1]....
        /*0054*/ 	.word	0x000006e0


	//   ....[2]....
        /*0058*/ 	.word	0x00000730


	//----- nvinfo : EIATTR_CRS_STACK_SIZE
	.align		4
.L_163:
        /*005c*/ 	.byte	0x04, 0x1e
        /*005e*/ 	.short	(.L_165 - .L_164)
.L_164:
        /*0060*/ 	.word	0x00000000


	//----- nvinfo : EIATTR_CBANK_PARAM_SIZE
	.align		4
.L_165:
        /*0064*/ 	.byte	0x03, 0x19
        /*0066*/ 	.short	0x0014


	//----- nvinfo : EIATTR_PARAM_CBANK
	.align		4
        /*0068*/ 	.byte	0x04, 0x0a
        /*006a*/ 	.short	(.L_167 - .L_166)
	.align		4
.L_166:
        /*006c*/ 	.word	index@(.nv.constant0._Z20reduceCompleteUnrollILj1024EEvPiS0_j)
        /*0070*/ 	.short	0x0380
        /*0072*/ 	.short	0x0014


	//----- nvinfo : EIATTR_SW_WAR
	.align		4
.L_167:
        /*0074*/ 	.byte	0x04, 0x36
        /*0076*/ 	.short	(.L_169 - .L_168)
.L_168:
        /*0078*/ 	.word	0x00000008
.L_169:


//--------------------- .nv.info._Z17reduceUnrollWarpsPiS_j --------------------------
	.section	.nv.info._Z17reduceUnrollWarpsPiS_j,"",@"SHT_CUDA_INFO"
	.sectionflags	@""
	.align	4


	//----- nvinfo : EIATTR_CUDA_API_VERSION
	.align		4
        /*0000*/ 	.byte	0x04, 0x37
        /*0002*/ 	.short	(.L_171 - .L_170)
.L_170:
        /*0004*/ 	.word	0x00000082


	//----- nvinfo : EIATTR_KPARAM_INFO
	.align		4
.L_171:
        /*0008*/ 	.byte	0x04, 0x17
        /*000a*/ 	.short	(.L_173 - .L_172)
.L_172:
        /*000c*/ 	.word	0x00000000
        /*0010*/ 	.short	0x0002
        /*0012*/ 	.short	0x0010
        /*0014*/ 	.byte	0x00, 0xf0, 0x11, 0x00


	//----- nvinfo : EIATTR_KPARAM_INFO
	.align		4
.L_173:
        /*0018*/ 	.byte	0x04, 0x17
        /*001a*/ 	.short	(.L_175 - .L_174)
.L_174:
        /*001c*/ 	.word	0x00000000
        /*0020*/ 	.short	0x0001
        /*0022*/ 	.short	0x0008
        /*0024*/ 	.byte	0x00, 0xf5, 0x21, 0x00


	//----- nvinfo : EIATTR_KPARAM_INFO
	.align		4
.L_175:
        /*0028*/ 	.byte	0x04, 0x17
        /*002a*/ 	.short	(.L_177 - .L_176)
.L_176:
        /*002c*/ 	.word	0x00000000
        /*0030*/ 	.short	0x0000
        /*0032*/ 	.short	0x0000
        /*0034*/ 	.byte	0x00, 0xf5, 0x21, 0x00


	//----- nvinfo : EIATTR_SPARSE_MMA_MASK
	.align		4
.L_177:
        /*0038*/ 	.byte	0x03, 0x50
        /*003a*/ 	.short	0x0000


	//----- nvinfo : EIATTR_MAXREG_COUNT
	.align		4
        /*003c*/ 	.byte	0x03, 0x1b
        /*003e*/ 	.short	0x00ff


	//----- nvinfo : EIATTR_NUM_BARRIERS
	.align		4
        /*0040*/ 	.byte	0x02, 0x4c
        /*0042*/ 	.byte	0x01
	.zero		1


	//----- nvinfo : EIATTR_MERCURY_ISA_VERSION
	.align		4
        /*0044*/ 	.byte	0x03, 0x5f
        /*0046*/ 	.short	0x0101


	//----- nvinfo : EIATTR_VRC_CTA_INIT_COUNT
	.align		4
        /*0048*/ 	.byte	0x02, 0x4a
	.zero		1
	.zero		1


	//----- nvinfo : EIATTR_EXIT_INSTR_OFFSETS
	.align		4
        /*004c*/ 	.byte	0x04, 0x1c
        /*004e*/ 	.short	(.L_179 - .L_178)


	//   ....[0]....
.L_178:
        /*0050*/ 	.word	0x00000290


	//   ....[1]....
        /*0054*/ 	.word	0x00000430


	//   ....[2]....
        /*0058*/ 	.word	0x00000480


	//----- nvinfo : EIATTR_CRS_STACK_SIZE
	.align		4
.L_179:
        /*005c*/ 	.byte	0x04, 0x1e
        /*005e*/ 	.short	(.L_181 - .L_180)
.L_180:
        /*0060*/ 	.word	0x00000000


	//----- nvinfo : EIATTR_CBANK_PARAM_SIZE
	.align		4
.L_181:
        /*0064*/ 	.byte	0x03, 0x19
        /*0066*/ 	.short	0x0014


	//----- nvinfo : EIATTR_PARAM_CBANK
	.align		4
        /*0068*/ 	.byte	0x04, 0x0a
        /*006a*/ 	.short	(.L_183 - .L_182)
	.align		4
.L_182:
        /*006c*/ 	.word	index@(.nv.constant0._Z17reduceUnrollWarpsPiS_j)
        /*0070*/ 	.short	0x0380
        /*0072*/ 	.short	0x0014


	//----- nvinfo : EIATTR_SW_WAR
	.align		4
.L_183:
        /*0074*/ 	.byte	0x04, 0x36
        /*0076*/ 	.short	(.L_185 - .L_184)
.L_184:
        /*0078*/ 	.word	0x00000008
.L_185:


//--------------------- .nv.info._Z26reduceCompleteUnrollWarps8PiS_j --------------------------
	.section	.nv.info._Z26reduceCompleteUnrollWarps8PiS_j,"",@"SHT_CUDA_INFO"
	.sectionflags	@""
	.align	4


	//----- nvinfo : EIATTR_CUDA_API_VERSION
	.align		4
        /*0000*/ 	.byte	0x04, 0x37
        /*0002*/ 	.short	(.L_187 - .L_186)
.L_186:
        /*0004*/ 	.word	0x00000082


	//----- nvinfo : EIATTR_KPARAM_INFO
	.align		4
.L_187:
        /*0008*/ 	.byte	0x04, 0x17
        /*000a*/ 	.short	(.L_189 - .L_188)
.L_188:
        /*000c*/ 	.word	0x00000000
        /*0010*/ 	.short	0x0002
        /*0012*/ 	.short	0x0010
        /*0014*/ 	.byte	0x00, 0xf0, 0x11, 0x00


	//----- nvinfo : EIATTR_KPARAM_INFO
	.align		4
.L_189:
        /*0018*/ 	.byte	0x04, 0x17
        /*001a*/ 	.short	(.L_191 - .L_190)
.L_190:
        /*001c*/ 	.word	0x00000000
        /*0020*/ 	.short	0x0001
        /*0022*/ 	.short	0x0008
        /*0024*/ 	.byte	0x00, 0xf5, 0x21, 0x00


	//----- nvinfo : EIATTR_KPARAM_INFO
	.align		4
.L_191:
        /*0028*/ 	.byte	0x04, 0x17
        /*002a*/ 	.short	(.L_193 - .L_192)
.L_192:
        /*002c*/ 	.word	0x00000000
        /*0030*/ 	.short	0x0000
        /*0032*/ 	.short	0x0000
        /*0034*/ 	.byte	0x00, 0xf5, 0x21, 0x00


	//----- nvinfo : EIATTR_SPARSE_MMA_MASK
	.align		4
.L_193:
        /*0038*/ 	.byte	0x03, 0x50
        /*003a*/ 	.short	0x0000


	//----- nvinfo : EIATTR_MAXREG_COUNT
	.align		4
        /*003c*/ 	.byte	0x03, 0x1b
        /*003e*/ 	.short	0x00ff


	//----- nvinfo : EIATTR_NUM_BARRIERS
	.align		4
        /*0040*/ 	.byte	0x02, 0x4c
        /*0042*/ 	.byte	0x01
	.zero		1


	//----- nvinfo : EIATTR_MERCURY_ISA_VERSION
	.align		4
        /*0044*/ 	.byte	0x03, 0x5f
        /*0046*/ 	.short	0x0101


	//----- nvinfo : EIATTR_VRC_CTA_INIT_COUNT
	.align		4
        /*0048*/ 	.byte	0x02, 0x4a
	.zero		1
	.zero		1


	//----- nvinfo : EIATTR_EXIT_INSTR_OFFSETS
	.align		4
        /*004c*/ 	.byte	0x04, 0x1c
        /*004e*/ 	.short	(.L_195 - .L_194)


	//   ....[0]....
.L_194:
        /*0050*/ 	.word	0x00000580


	//   ....[1]....
        /*0054*/ 	.word	0x00000720


	//   ....[2]....
        /*0058*/ 	.word	0x00000770


	//----- nvinfo : EIATTR_CRS_STACK_SIZE
	.align		4
.L_195:
        /*005c*/ 	.byte	0x04, 0x1e
        /*005e*/ 	.short	(.L_197 - .L_196)
.L_196:
        /*0060*/ 	.word	0x00000000


	//----- nvinfo : EIATTR_CBANK_PARAM_SIZE
	.align		4
.L_197:
        /*0064*/ 	.byte	0x03, 0x19
        /*0066*/ 	.short	0x0014


	//----- nvinfo : EIATTR_PARAM_CBANK
	.align		4
        /*0068*/ 	.byte	0x04, 0x0a
        /*006a*/ 	.short	(.L_199 - .L_198)
	.align		4
.L_198:
        /*006c*/ 	.word	index@(.nv.constant0._Z26reduceCompleteUnrollWarps8PiS_j)
        /*0070*/ 	.short	0x0380
        /*0072*/ 	.short	0x0014


	//----- nvinfo : EIATTR_SW_WAR
	.align		4
.L_199:
        /*0074*/ 	.byte	0x04, 0x36
        /*0076*/ 	.short	(.L_201 - .L_200)
.L_200:
        /*0078*/ 	.word	0x00000008
.L_201:


//--------------------- .nv.info._Z18reduceUnrollWarps8PiS_j --------------------------
	.section	.nv.info._Z18reduceUnrollWarps8PiS_j,"",@"SHT_CUDA_INFO"
	.sectionflags	@""
	.align	4


	//----- nvinfo : EIATTR_CUDA_API_VERSION
	.align		4
        /*0000*/ 	.byte	0x04, 0x37
        /*0002*/ 	.short	(.L_203 - .L_202)
.L_202:
        /*0004*/ 	.word	0x00000082


	//----- nvinfo : EIATTR_KPARAM_INFO
	.align		4
.L_203:
        /*0008*/ 	.byte	0x04, 0x17
        /*000a*/ 	.short	(.L_205 - .L_204)
.L_204:
        /*000c*/ 	.word	0x00000000
        /*0010*/ 	.short	0x0002
        /*0012*/ 	.short	0x0010
        /*0014*/ 	.byte	0x00, 0xf0, 0x11, 0x00


	//----- nvinfo : EIATTR_KPARAM_INFO
	.align		4
.L_205:
        /*0018*/ 	.byte	0x04, 0x17
        /*001a*/ 	.short	(.L_207 - .L_206)
.L_206:
        /*001c*/ 	.word	0x00000000
        /*0020*/ 	.short	0x0001
        /*0022*/ 	.short	0x0008
        /*0024*/ 	.byte	0x00, 0xf5, 0x21, 0x00


	//----- nvinfo : EIATTR_KPARAM_INFO
	.align		4
.L_207:
        /*0028*/ 	.byte	0x04, 0x17
        /*002a*/ 	.short	(.L_209 - .L_208)
.L_208:
        /*002c*/ 	.word	0x00000000
        /*0030*/ 	.short	0x0000
        /*0032*/ 	.short	0x0000
        /*0034*/ 	.byte	0x00, 0xf5, 0x21, 0x00


	//----- nvinfo : EIATTR_SPARSE_MMA_MASK
	.align		4
.L_209:
        /*0038*/ 	.byte	0x03, 0x50
        /*003a*/ 	.short	0x0000


	//----- nvinfo : EIATTR_MAXREG_COUNT
	.align		4
        /*003c*/ 	.byte	0x03, 0x1b
        /*003e*/ 	.short	0x00ff


	//----- nvinfo : EIATTR_NUM_BARRIERS
	.align		4
        /*0040*/ 	.byte	0x02, 0x4c
        /*0042*/ 	.byte	0x01
	.zero		1


	//----- nvinfo : EIATTR_MERCURY_ISA_VERSION
	.align		4
        /*0044*/ 	.byte	0x03, 0x5f
        /*0046*/ 	.short	0x0101


	//----- nvinfo : EIATTR_VRC_CTA_INIT_COUNT
	.align		4
        /*0048*/ 	.byte	0x02, 0x4a
	.zero		1
	.zero		1


	//----- nvinfo : EIATTR_EXIT_INSTR_OFFSETS
	.align		4
        /*004c*/ 	.byte	0x04, 0x1c
        /*004e*/ 	.short	(.L_211 - .L_210)


	//   ....[0]....
.L_210:
        /*0050*/ 	.word	0x00000400


	//   ....[1]....
        /*0054*/ 	.word	0x000005a0


	//   ....[2]....
        /*0058*/ 	.word	0x000005f0


	//----- nvinfo : EIATTR_CRS_STACK_SIZE
	.align		4
.L_211:
        /*005c*/ 	.byte	0x04, 0x1e
        /*005e*/ 	.short	(.L_213 - .L_212)
.L_212:
        /*0060*/ 	.word	0x00000000


	//----- nvinfo : EIATTR_CBANK_PARAM_SIZE
	.align		4
.L_213:
        /*0064*/ 	.byte	0x03, 0x19
        /*0066*/ 	.short	0x0014


	//----- nvinfo : EIATTR_PARAM_CBANK
	.align		4
        /*0068*/ 	.byte	0x04, 0x0a
        /*006a*/ 	.short	(.L_215 - .L_214)
	.align		4
.L_214:
        /*006c*/ 	.word	index@(.nv.constant0._Z18reduceUnrollWarps8PiS_j)
        /*0070*/ 	.short	0x0380
        /*0072*/ 	.short	0x0014


	//----- nvinfo : EIATTR_SW_WAR
	.align		4
.L_215:
        /*0074*/ 	.byte	0x04, 0x36
        /*0076*/ 	.short	(.L_217 - .L_216)
.L_216:
        /*0078*/ 	.word	0x00000008
.L_217:


//--------------------- .nv.info._Z17reduceUnrolling16PiS_j --------------------------
	.section	.nv.info._Z17reduceUnrolling16PiS_j,"",@"SHT_CUDA_INFO"
	.sectionflags	@""
	.align	4


	//----- nvinfo : EIATTR_CUDA_API_VERSION
	.align		4
        /*0000*/ 	.byte	0x04, 0x37
        /*0002*/ 	.short	(.L_219 - .L_218)
.L_218:
        /*0004*/ 	.word	0x00000082


	//----- nvinfo : EIATTR_KPARAM_INFO
	.align		4
.L_219:
        /*0008*/ 	.byte	0x04, 0x17
        /*000a*/ 	.short	(.L_221 - .L_220)
.L_220:
        /*000c*/ 	.word	0x00000000
        /*0010*/ 	.short	0x0002
        /*0012*/ 	.short	0x0010
        /*0014*/ 	.byte	0x00, 0xf0, 0x11, 0x00


	//----- nvinfo : EIATTR_KPARAM_INFO
	.align		4
.L_221:
        /*0018*/ 	.byte	0x04, 0x17
        /*001a*/ 	.short	(.L_223 - .L_222)
.L_222:
        /*001c*/ 	.word	0x00000000
        /*0020*/ 	.short	0x0001
        /*0022*/ 	.short	0x0008
        /*0024*/ 	.byte	0x00, 0xf5, 0x21, 0x00


	//----- nvinfo : EIATTR_KPARAM_INFO
	.align		4
.L_223:
        /*0028*/ 	.byte	0x04, 0x17
        /*002a*/ 	.short	(.L_225 - .L_224)
.L_224:
        /*002c*/ 	.word	0x00000000
        /*0030*/ 	.short	0x0000
        /*0032*/ 	.short	0x0000
        /*0034*/ 	.byte	0x00, 0xf5, 0x21, 0x00


	//----- nvinfo : EIATTR_SPARSE_MMA_MASK
	.align		4
.L_225:
        /*0038*/ 	.byte	0x03, 0x50
        /*003a*/ 	.short	0x0000


	//----- nvinfo : EIATTR_MAXREG_COUNT
	.align		4
        /*003c*/ 	.byte	0x03, 0x1b
        /*003e*/ 	.short	0x00ff


	//----- nvinfo : EIATTR_NUM_BARRIERS
	.align		4
        /*0040*/ 	.byte	0x02, 0x4c
        /*0042*/ 	.byte	0x01
	.zero		1


	//----- nvinfo : EIATTR_MERCURY_ISA_VERSION
	.align		4
        /*0044*/ 	.byte	0x03, 0x5f
        /*0046*/ 	.short	0x0101


	//----- nvinfo : EIATTR_VRC_CTA_INIT_COUNT
	.align		4
        /*0048*/ 	.byte	0x02, 0x4a
	.zero		1
	.zero		1


	//----- nvinfo : EIATTR_EXIT_INSTR_OFFSETS
	.align		4
        /*004c*/ 	.byte	0x04, 0x1c
        /*004e*/ 	.short	(.L_227 - .L_226)


	//   ....[0]....
.L_226:
        /*0050*/ 	.word	0x000005c0


	//   ....[1]....
        /*0054*/ 	.word	0x00000610


	//----- nvinfo : EIATTR_CRS_STACK_SIZE
	.align		4
.L_227:
        /*0058*/ 	.byte	0x04, 0x1e
        /*005a*/ 	.short	(.L_229 - .L_228)
.L_228:
        /*005c*/ 	.word	0x00000000


	//----- nvinfo : EIATTR_CBANK_PARAM_SIZE
	.align		4
.L_229:
        /*0060*/ 	.byte	0x03, 0x19
        /*0062*/ 	.short	0x0014


	//----- nvinfo : EIATTR_PARAM_CBANK
	.align		4
        /*0064*/ 	.byte	0x04, 0x0a
        /*0066*/ 	.short	(.L_231 - .L_230)
	.align		4
.L_230:
        /*0068*/ 	.word	index@(.nv.constant0._Z17reduceUnrolling16PiS_j)
        /*006c*/ 	.short	0x0380
        /*006e*/ 	.short	0x0014


	//----- nvinfo : EIATTR_SW_WAR
	.align		4
.L_231:
        /*0070*/ 	.byte	0x04, 0x36
        /*0072*/ 	.short	(.L_233 - .L_232)
.L_232:
        /*0074*/ 	.word	0x00000008
.L_233:


//--------------------- .nv.info._Z16reduceUnrolling8PiS_j --------------------------
	.section	.nv.info._Z16reduceUnrolling8PiS_j,"",@"SHT_CUDA_INFO"
	.sectionflags	@""
	.align	4


	//----- nvinfo : EIATTR_CUDA_API_VERSION
	.align		4
        /*0000*/ 	.byte	0x04, 0x37
        /*0002*/ 	.short	(.L_235 - .L_234)
.L_234:
        /*0004*/ 	.word	0x00000082


	//----- nvinfo : EIATTR_KPARAM_INFO
	.align		4
.L_235:
        /*0008*/ 	.byte	0x04, 0x17
        /*000a*/ 	.short	(.L_237 - .L_236)
.L_236:
        /*000c*/ 	.word	0x00000000
        /*0010*/ 	.short	0x0002
        /*0012*/ 	.short	0x0010
        /*0014*/ 	.byte	0x00, 0xf0, 0x11, 0x00


	//----- nvinfo : EIATTR_KPARAM_INFO
	.align		4
.L_237:
        /*0018*/ 	.byte	0x04, 0x17
        /*001a*/ 	.short	(.L_239 - .L_238)
.L_238:
        /*001c*/ 	.word	0x00000000
        /*0020*/ 	.short	0x0001
        /*0022*/ 	.short	0x0008
        /*0024*/ 	.byte	0x00, 0xf5, 0x21, 0x00


	//----- nvinfo : EIATTR_KPARAM_INFO
	.align		4
.L_239:
        /*0028*/ 	.byte	0x04, 0x17
        /*002a*/ 	.short	(.L_241 - .L_240)
.L_240:
        /*002c*/ 	.word	0x00000000
        /*0030*/ 	.short	0x0000
        /*0032*/ 	.short	0x0000
        /*0034*/ 	.byte	0x00, 0xf5, 0x21, 0x00


	//----- nvinfo : EIATTR_SPARSE_MMA_MASK
	.align		4
.L_241:
        /*0038*/ 	.byte	0x03, 0x50
        /*003a*/ 	.short	0x0000


	//----- nvinfo : EIATTR_MAXREG_COUNT
	.align		4
        /*003c*/ 	.byte	0x03, 0x1b
        /*003e*/ 	.short	0x00ff


	//----- nvinfo : EIATTR_NUM_BARRIERS
	.align		4
        /*0040*/ 	.byte	0x02, 0x4c
        /*0042*/ 	.byte	0x01
	.zero		1


	//----- nvinfo : EIATTR_MERCURY_ISA_VERSION
	.align		4
        /*0044*/ 	.byte	0x03, 0x5f
        /*0046*/ 	.short	0x0101


	//----- nvinfo : EIATTR_VRC_CTA_INIT_COUNT
	.align		4
        /*0048*/ 	.byte	0x02, 0x4a
	.zero		1
	.zero		1


	//----- nvinfo : EIATTR_EXIT_INSTR_OFFSETS
	.align		4
        /*004c*/ 	.byte	0x04, 0x1c
        /*004e*/ 	.short	(.L_243 - .L_242)


	//   ....[0]....
.L_242:
        /*0050*/ 	.word	0x00000400


	//   ....[1]....
        /*0054*/ 	.word	0x00000450


	//----- nvinfo : EIATTR_CRS_STACK_SIZE
	.align		4
.L_243:
        /*0058*/ 	.byte	0x04, 0x1e
        /*005a*/ 	.short	(.L_245 - .L_244)
.L_244:
        /*005c*/ 	.word	0x00000000


	//----- nvinfo : EIATTR_CBANK_PARAM_SIZE
	.align		4
.L_245:
        /*0060*/ 	.byte	0x03, 0x19
        /*0062*/ 	.short	0x0014


	//----- nvinfo : EIATTR_PARAM_CBANK
	.align		4
        /*0064*/ 	.byte	0x04, 0x0a
        /*0066*/ 	.short	(.L_247 - .L_246)
	.align		4
.L_246:
        /*0068*/ 	.word	index@(.nv.constant0._Z16reduceUnrolling8PiS_j)
        /*006c*/ 	.short	0x0380
        /*006e*/ 	.short	0x0014


	//----- nvinfo : EIATTR_SW_WAR
	.align		4
.L_247:
        /*0070*/ 	.byte	0x04, 0x36
        /*0072*/ 	.short	(.L_249 - .L_248)
.L_248:
        /*0074*/ 	.word	0x00000008
.L_249:


//--------------------- .nv.info._Z16reduceUnrolling4PiS_j --------------------------
	.section	.nv.info._Z16reduceUnrolling4PiS_j,"",@"SHT_CUDA_INFO"
	.sectionflags	@""
	.align	4


	//----- nvinfo : EIATTR_CUDA_API_VERSION
	.align		4
        /*0000*/ 	.byte	0x04, 0x37
        /*0002*/ 	.short	(.L_251 - .L_250)
.L_250:
        /*0004*/ 	.word	0x00000082


	//----- nvinfo : EIATTR_KPARAM_INFO
	.align		4
.L_251:
        /*0008*/ 	.byte	0x04, 0x17
        /*000a*/ 	.short	(.L_253 - .L_252)
.L_252:
        /*000c*/ 	.word	0x00000000
        /*0010*/ 	.short	0x0002
        /*0012*/ 	.short	0x0010
        /*0014*/ 	.byte	0x00, 0xf0, 0x11, 0x00


	//----- nvinfo : EIATTR_KPARAM_INFO
	.align		4
.L_253:
        /*0018*/ 	.byte	0x04, 0x17
        /*001a*/ 	.short	(.L_255 - .L_254)
.L_254:
        /*001c*/ 	.word	0x00000000
        /*0020*/ 	.short	0x0001
        /*0022*/ 	.short	0x0008
        /*0024*/ 	.byte	0x00, 0xf5, 0x21, 0x00


	//----- nvinfo : EIATTR_KPARAM_INFO
	.align		4
.L_255:
        /*0028*/ 	.byte	0x04, 0x17
        /*002a*/ 	.short	(.L_257 - .L_256)
.L_256:
        /*002c*/ 	.word	0x00000000
        /*0030*/ 	.short	0x0000
        /*0032*/ 	.short	0x0000
        /*0034*/ 	.byte	0x00, 0xf5, 0x21, 0x00


	//----- nvinfo : EIATTR_SPARSE_MMA_MASK
	.align		4
.L_257:
        /*0038*/ 	.byte	0x03, 0x50
        /*003a*/ 	.short	0x0000


	//----- nvinfo : EIATTR_MAXREG_COUNT
	.align		4
        /*003c*/ 	.byte	0x03, 0x1b
        /*003e*/ 	.short	0x00ff


	//----- nvinfo : EIATTR_NUM_BARRIERS
	.align		4
        /*0040*/ 	.byte	0x02, 0x4c
        /*0042*/ 	.byte	0x01
	.zero		1


	//----- nvinfo : EIATTR_MERCURY_ISA_VERSION
	.align		4
        /*0044*/ 	.byte	0x03, 0x5f
        /*0046*/ 	.short	0x0101


	//----- nvinfo : EIATTR_VRC_CTA_INIT_COUNT
	.align		4
        /*0048*/ 	.byte	0x02, 0x4a
	.zero		1
	.zero		1


	//----- nvinfo : EIATTR_EXIT_INSTR_OFFSETS
	.align		4
        /*004c*/ 	.byte	0x04, 0x1c
        /*004e*/ 	.short	(.L_259 - .L_258)


	//   ....[0]....
.L_258:
        /*0050*/ 	.word	0x000002f0


	//   ....[1]....
        /*0054*/ 	.word	0x00000340


	//----- nvinfo : EIATTR_CRS_STACK_SIZE
	.align		4
.L_259:
        /*0058*/ 	.byte	0x04, 0x1e
        /*005a*/ 	.short	(.L_261 - .L_260)
.L_260:
        /*005c*/ 	.word	0x00000000


	//----- nvinfo : EIATTR_CBANK_PARAM_SIZE
	.align		4
.L_261:
        /*0060*/ 	.byte	0x03, 0x19
        /*0062*/ 	.short	0x0014


	//----- nvinfo : EIATTR_PARAM_CBANK
	.align		4
        /*0064*/ 	.byte	0x04, 0x0a
        /*0066*/ 	.short	(.L_263 - .L_262)
	.align		4
.L_262:
        /*0068*/ 	.word	index@(.nv.constant0._Z16reduceUnrolling4PiS_j)
        /*006c*/ 	.short	0x0380
        /*006e*/ 	.short	0x0014


	//----- nvinfo : EIATTR_SW_WAR
	.align		4
.L_263:
        /*0070*/ 	.byte	0x04, 0x36
        /*0072*/ 	.short	(.L_265 - .L_264)
.L_264:
        /*0074*/ 	.word	0x00000008
.L_265:


//--------------------- .nv.info._Z16reduceUnrolling2PiS_j --------------------------
	.section	.nv.info._Z16reduceUnrolling2PiS_j,"",@"SHT_CUDA_INFO"
	.sectionflags	@""
	.align	4


	//----- nvinfo : EIATTR_CUDA_API_VERSION
	.align		4
        /*0000*/ 	.byte	0x04, 0x37
        /*0002*/ 	.short	(.L_267 - .L_266)
.L_266:
        /*0004*/ 	.word	0x00000082


	//----- nvinfo : EIATTR_KPARAM_INFO
	.align		4
.L_267:
        /*0008*/ 	.byte	0x04, 0x17
        /*000a*/ 	.short	(.L_269 - .L_268)
.L_268:
        /*000c*/ 	.word	0x00000000
        /*0010*/ 	.short	0x0002
        /*0012*/ 	.short	0x0010
        /*0014*/ 	.byte	0x00, 0xf0, 0x11, 0x00


	//----- nvinfo : EIATTR_KPARAM_INFO
	.align		4
.L_269:
        /*0018*/ 	.byte	0x04, 0x17
        /*001a*/ 	.short	(.L_271 - .L_270)
.L_270:
        /*001c*/ 	.word	0x00000000
        /*0020*/ 	.short	0x0001
        /*0022*/ 	.short	0x0008
        /*0024*/ 	.byte	0x00, 0xf5, 0x21, 0x00


	//----- nvinfo : EIATTR_KPARAM_INFO
	.align		4
.L_271:
        /*0028*/ 	.byte	0x04, 0x17
        /*002a*/ 	.short	(.L_273 - .L_272)
.L_272:
        /*002c*/ 	.word	0x00000000
        /*0030*/ 	.short	0x0000
        /*0032*/ 	.short	0x0000
        /*0034*/ 	.byte	0x00, 0xf5, 0x21, 0x00


	//----- nvinfo : EIATTR_SPARSE_MMA_MASK
	.align		4
.L_273:
        /*0038*/ 	.byte	0x03, 0x50
        /*003a*/ 	.short	0x0000


	//----- nvinfo : EIATTR_MAXREG_COUNT
	.align		4
        /*003c*/ 	.byte	0x03, 0x1b
        /*003e*/ 	.short	0x00ff


	//----- nvinfo : EIATTR_NUM_BARRIERS
	.align		4
        /*0040*/ 	.byte	0x02, 0x4c
        /*0042*/ 	.byte	0x01
	.zero		1


	//----- nvinfo : EIATTR_MERCURY_ISA_VERSION
	.align		4
        /*0044*/ 	.byte	0x03, 0x5f
        /*0046*/ 	.short	0x0101


	//----- nvinfo : EIATTR_VRC_CTA_INIT_COUNT
	.align		4
        /*0048*/ 	.byte	0x02, 0x4a
	.zero		1
	.zero		1


	//----- nvinfo : EIATTR_EXIT_INSTR_OFFSETS
	.align		4
        /*004c*/ 	.byte	0x04, 0x1c
        /*004e*/ 	.short	(.L_275 - .L_274)


	//   ....[0]....
.L_274:
        /*0050*/ 	.word	0x00000290


	//   ....[1]....
        /*0054*/ 	.word	0x000002e0


	//----- nvinfo : EIATTR_CRS_STACK_SIZE
	.align		4
.L_275:
        /*0058*/ 	.byte	0x04, 0x1e
        /*005a*/ 	.short	(.L_277 - .L_276)
.L_276:
        /*005c*/ 	.word	0x00000000


	//----- nvinfo : EIATTR_CBANK_PARAM_SIZE
	.align		4
.L_277:
        /*0060*/ 	.byte	0x03, 0x19
        /*0062*/ 	.short	0x0014


	//----- nvinfo : EIATTR_PARAM_CBANK
	.align		4
        /*0064*/ 	.byte	0x04, 0x0a
        /*0066*/ 	.short	(.L_279 - .L_278)
	.align		4
.L_278:
        /*0068*/ 	.word	index@(.nv.constant0._Z16reduceUnrolling2PiS_j)
        /*006c*/ 	.short	0x0380
        /*006e*/ 	.short	0x0014


	//----- nvinfo : EIATTR_SW_WAR
	.align		4
.L_279:
        /*0070*/ 	.byte	0x04, 0x36
        /*0072*/ 	.short	(.L_281 - .L_280)
.L_280:
        /*0074*/ 	.word	0x00000008
.L_281:


//--------------------- .nv.info._Z17reduceInterleavedPiS_j --------------------------
	.section	.nv.info._Z17reduceInterleavedPiS_j,"",@"SHT_CUDA_INFO"
	.sectionflags	@""
	.align	4


	//----- nvinfo : EIATTR_CUDA_API_VERSION
	.align		4
        /*0000*/ 	.byte	0x04, 0x37
        /*0002*/ 	.short	(.L_283 - .L_282)
.L_282:
        /*0004*/ 	.word	0x00000082


	//----- nvinfo : EIATTR_KPARAM_INFO
	.align		4
.L_283:
        /*0008*/ 	.byte	0x04, 0x17
        /*000a*/ 	.short	(.L_285 - .L_284)
.L_284:
        /*000c*/ 	.word	0x00000000
        /*0010*/ 	.short	0x0002
        /*0012*/ 	.short	0x0010
        /*0014*/ 	.byte	0x00, 0xf0, 0x11, 0x00


	//----- nvinfo : EIATTR_KPARAM_INFO
	.align		4
.L_285:
        /*0018*/ 	.byte	0x04, 0x17
        /*001a*/ 	.short	(.L_287 - .L_286)
.L_286:
        /*001c*/ 	.word	0x00000000
        /*0020*/ 	.short	0x0001
        /*0022*/ 	.short	0x0008
        /*0024*/ 	.byte	0x00, 0xf5, 0x21, 0x00


	//----- nvinfo : EIATTR_KPARAM_INFO
	.align		4
.L_287:
        /*0028*/ 	.byte	0x04, 0x17
        /*002a*/ 	.short	(.L_289 - .L_288)
.L_288:
        /*002c*/ 	.word	0x00000000
        /*0030*/ 	.short	0x0000
        /*0032*/ 	.short	0x0000
        /*0034*/ 	.byte	0x00, 0xf5, 0x21, 0x00


	//----- nvinfo : EIATTR_SPARSE_MMA_MASK
	.align		4
.L_289:
        /*0038*/ 	.byte	0x03, 0x50
        /*003a*/ 	.short	0x0000


	//----- nvinfo : EIATTR_MAXREG_COUNT
	.align		4
        /*003c*/ 	.byte	0x03, 0x1b
        /*003e*/ 	.short	0x00ff


	//----- nvinfo : EIATTR_NUM_BARRIERS
	.align		4
        /*0040*/ 	.byte	0x02, 0x4c
        /*0042*/ 	.byte	0x01
	.zero		1


	//----- nvinfo : EIATTR_MERCURY_ISA_VERSION
	.align		4
        /*0044*/ 	.byte	0x03, 0x5f
        /*0046*/ 	.short	0x0101


	//----- nvinfo : EIATTR_VRC_CTA_INIT_COUNT
	.align		4
        /*0048*/ 	.byte	0x02, 0x4a
	.zero		1
	.zero		1


	//----- nvinfo : EIATTR_EXIT_INSTR_OFFSETS
	.align		4
        /*004c*/ 	.byte	0x04, 0x1c
        /*004e*/ 	.short	(.L_291 - .L_290)


	//   ....[0]....
.L_290:
        /*0050*/ 	.word	0x000000a0


	//   ....[1]....
        /*0054*/ 	.word	0x000001f0


	//   ....[2]....
        /*0058*/ 	.word	0x00000240


	//----- nvinfo : EIATTR_CRS_STACK_SIZE
	.align		4
.L_291:
        /*005c*/ 	.byte	0x04, 0x1e
        /*005e*/ 	.short	(.L_293 - .L_292)
.L_292:
        /*0060*/ 	.word	0x00000000


	//----- nvinfo : EIATTR_CBANK_PARAM_SIZE
	.align		4
.L_293:
        /*0064*/ 	.byte	0x03, 0x19
        /*0066*/ 	.short	0x0014


	//----- nvinfo : EIATTR_PARAM_CBANK
	.align		4
        /*0068*/ 	.byte	0x04, 0x0a
        /*006a*/ 	.short	(.L_295 - .L_294)
	.align		4
.L_294:
        /*006c*/ 	.word	index@(.nv.constant0._Z17reduceInterleavedPiS_j)
        /*0070*/ 	.short	0x0380
        /*0072*/ 	.short	0x0014


	//----- nvinfo : EIATTR_SW_WAR
	.align		4
.L_295:
        /*0074*/ 	.byte	0x04, 0x36
        /*0076*/ 	.short	(.L_297 - .L_296)
.L_296:
        /*0078*/ 	.word	0x00000008
.L_297:


//--------------------- .nv.info._Z20reduceNeighboredLessPiS_j --------------------------
	.section	.nv.info._Z20reduceNeighboredLessPiS_j,"",@"SHT_CUDA_INFO"
	.sectionflags	@""
	.align	4


	//----- nvinfo : EIATTR_CUDA_API_VERSION
	.align		4
        /*0000*/ 	.byte	0x04, 0x37
        /*0002*/ 	.short	(.L_299 - .L_298)
.L_298:
        /*0004*/ 	.word	0x00000082


	//----- nvinfo : EIATTR_KPARAM_INFO
	.align		4
.L_299:
        /*0008*/ 	.byte	0x04, 0x17
        /*000a*/ 	.short	(.L_301 - .L_300)
.L_300:
        /*000c*/ 	.word	0x00000000
        /*0010*/ 	.short	0x0002
        /*0012*/ 	.short	0x0010
        /*0014*/ 	.byte	0x00, 0xf0, 0x11, 0x00


	//----- nvinfo : EIATTR_KPARAM_INFO
	.align		4
.L_301:
        /*0018*/ 	.byte	0x04, 0x17
        /*001a*/ 	.short	(.L_303 - .L_302)
.L_302:
        /*001c*/ 	.word	0x00000000
        /*0020*/ 	.short	0x0001
        /*0022*/ 	.short	0x0008
        /*0024*/ 	.byte	0x00, 0xf5, 0x21, 0x00


	//----- nvinfo : EIATTR_KPARAM_INFO
	.align		4
.L_303:
        /*0028*/ 	.byte	0x04, 0x17
        /*002a*/ 	.short	(.L_305 - .L_304)
.L_304:
        /*002c*/ 	.word	0x00000000
        /*0030*/ 	.short	0x0000
        /*0032*/ 	.short	0x0000
        /*0034*/ 	.byte	0x00, 0xf5, 0x21, 0x00


	//----- nvinfo : EIATTR_SPARSE_MMA_MASK
	.align		4
.L_305:
        /*0038*/ 	.byte	0x03, 0x50
        /*003a*/ 	.short	0x0000


	//----- nvinfo : EIATTR_MAXREG_COUNT
	.align		4
        /*003c*/ 	.byte	0x03, 0x1b
        /*003e*/ 	.short	0x00ff


	//----- nvinfo : EIATTR_NUM_BARRIERS
	.align		4
        /*0040*/ 	.byte	0x02, 0x4c
        /*0042*/ 	.byte	0x01
	.zero		1


	//----- nvinfo : EIATTR_MERCURY_ISA_VERSION
	.align		4
        /*0044*/ 	.byte	0x03, 0x5f
        /*0046*/ 	.short	0x0101


	//----- nvinfo : EIATTR_VRC_CTA_INIT_COUNT
	.align		4
        /*0048*/ 	.byte	0x02, 0x4a
	.zero		1
	.zero		1


	//----- nvinfo : EIATTR_EXIT_INSTR_OFFSETS
	.align		4
        /*004c*/ 	.byte	0x04, 0x1c
        /*004e*/ 	.short	(.L_307 - .L_306)


	//   ....[0]....
.L_306:
        /*0050*/ 	.word	0x00000090


	//   ....[1]....
        /*0054*/ 	.word	0x00000210


	//   ....[2]....
        /*0058*/ 	.word	0x00000260


	//----- nvinfo : EIATTR_CRS_STACK_SIZE
	.align		4
.L_307:
        /*005c*/ 	.byte	0x04, 0x1e
        /*005e*/ 	.short	(.L_309 - .L_308)
.L_308:
        /*0060*/ 	.word	0x00000000


	//----- nvinfo : EIATTR_CBANK_PARAM_SIZE
	.align		4
.L_309:
        /*0064*/ 	.byte	0x03, 0x19
        /*0066*/ 	.short	0x0014


	//----- nvinfo : EIATTR_PARAM_CBANK
	.align		4
        /*0068*/ 	.byte	0x04, 0x0a
        /*006a*/ 	.short	(.L_311 - .L_310)
	.align		4
.L_310:
        /*006c*/ 	.word	index@(.nv.constant0._Z20reduceNeighboredLessPiS_j)
        /*0070*/ 	.short	0x0380
        /*0072*/ 	.short	0x0014


	//----- nvinfo : EIATTR_SW_WAR
	.align		4
.L_311:
        /*0074*/ 	.byte	0x04, 0x36
        /*0076*/ 	.short	(.L_313 - .L_312)
.L_312:
        /*0078*/ 	.word	0x00000008
.L_313:


//--------------------- .nv.info._Z16reduceNeighboredPiS_j --------------------------
	.section	.nv.info._Z16reduceNeighboredPiS_j,"",@"SHT_CUDA_INFO"
	.sectionflags	@""
	.align	4


	//----- nvinfo : EIATTR_CUDA_API_VERSION
	.align		4
        /*0000*/ 	.byte	0x04, 0x37
        /*0002*/ 	.short	(.L_315 - .L_314)
.L_314:
        /*0004*/ 	.word	0x00000082


	//----- nvinfo : EIATTR_KPARAM_INFO
	.align		4
.L_315:
        /*0008*/ 	.byte	0x04, 0x17
        /*000a*/ 	.short	(.L_317 - .L_316)
.L_316:
        /*000c*/ 	.word	0x00000000
        /*0010*/ 	.short	0x0002
        /*0012*/ 	.short	0x0010
        /*0014*/ 	.byte	0x00, 0xf0, 0x11, 0x00


	//----- nvinfo : EIATTR_KPARAM_INFO
	.align		4
.L_317:
        /*0018*/ 	.byte	0x04, 0x17
        /*001a*/ 	.short	(.L_319 - .L_318)
.L_318:
        /*001c*/ 	.word	0x00000000
        /*0020*/ 	.short	0x0001
        /*0022*/ 	.short	0x0008
        /*0024*/ 	.byte	0x00, 0xf5, 0x21, 0x00


	//----- nvinfo : EIATTR_KPARAM_INFO
	.align		4
.L_319:
        /*0028*/ 	.byte	0x04, 0x17
        /*002a*/ 	.short	(.L_321 - .L_320)
.L_320:
        /*002c*/ 	.word	0x00000000
        /*0030*/ 	.short	0x0000
        /*0032*/ 	.short	0x0000
        /*0034*/ 	.byte	0x00, 0xf5, 0x21, 0x00


	//----- nvinfo : EIATTR_SPARSE_MMA_MASK
	.align		4
.L_321:
        /*0038*/ 	.byte	0x03, 0x50
        /*003a*/ 	.short	0x0000


	//----- nvinfo : EIATTR_MAXREG_COUNT
	.align		4
        /*003c*/ 	.byte	0x03, 0x1b
        /*003e*/ 	.short	0x00ff


	//----- nvinfo : EIATTR_NUM_BARRIERS
	.align		4
        /*0040*/ 	.byte	0x02, 0x4c
        /*0042*/ 	.byte	0x01
	.zero		1


	//----- nvinfo : EIATTR_MERCURY_ISA_VERSION
	.align		4
        /*0044*/ 	.byte	0x03, 0x5f
        /*0046*/ 	.short	0x0101


	//----- nvinfo : EIATTR_VRC_CTA_INIT_COUNT
	.align		4
        /*0048*/ 	.byte	0x02, 0x4a
	.zero		1
	.zero		1


	//----- nvinfo : EIATTR_EXIT_INSTR_OFFSETS
	.align		4
        /*004c*/ 	.byte	0x04, 0x1c
        /*004e*/ 	.short	(.L_323 - .L_322)


	//   ....[0]....
.L_322:
        /*0050*/ 	.word	0x00000090


	//   ....[1]....
        /*0054*/ 	.word	0x00000200


	//   ....[2]....
        /*0058*/ 	.word	0x00000250


	//----- nvinfo : EIATTR_CRS_STACK_SIZE
	.align		4
.L_323:
        /*005c*/ 	.byte	0x04, 0x1e
        /*005e*/ 	.short	(.L_325 - .L_324)
.L_324:
        /*0060*/ 	.word	0x00000000


	//----- nvinfo : EIATTR_CBANK_PARAM_SIZE
	.align		4
.L_325:
        /*0064*/ 	.byte	0x03, 0x19
        /*0066*/ 	.short	0x0014


	//----- nvinfo : EIATTR_PARAM_CBANK
	.align		4
        /*0068*/ 	.byte	0x04, 0x0a
        /*006a*/ 	.short	(.L_327 - .L_326)
	.align		4
.L_326:
        /*006c*/ 	.word	index@(.nv.constant0._Z16reduceNeighboredPiS_j)
        /*0070*/ 	.short	0x0380
        /*0072*/ 	.short	0x0014


	//----- nvinfo : EIATTR_SW_WAR
	.align		4
.L_327:
        /*0074*/ 	.byte	0x04, 0x36
        /*0076*/ 	.short	(.L_329 - .L_328)
.L_328:
        /*0078*/ 	.word	0x00000008
.L_329:


//--------------------- .nv.callgraph             --------------------------
	.section	.nv.callgraph,"",@"SHT_CUDA_CALLGRAPH"
	.align	4
	.sectionentsize	8
	.align		4
        /*0000*/ 	.word	0x00000000
	.align		4
        /*0004*/ 	.word	0xffffffff
	.align		4
        /*0008*/ 	.word	0x00000000
	.align		4
        /*000c*/ 	.word	0xfffffffe
	.align		4
        /*0010*/ 	.word	0x00000000
	.align		4
        /*0014*/ 	.word	0xfffffffd
	.align		4
        /*0018*/ 	.word	0x00000000
	.align		4
        /*001c*/ 	.word	0xfffffffc


//--------------------- .text._Z20reduceCompleteUnrollILj64EEvPiS0_j --------------------------
	.section	.text._Z20reduceCompleteUnrollILj64EEvPiS0_j,"ax",@progbits
	.align	128
        .global         _Z20reduceCompleteUnrollILj64EEvPiS0_j
        .type           _Z20reduceCompleteUnrollILj64EEvPiS0_j,@function
        .size           _Z20reduceCompleteUnrollILj64EEvPiS0_j,(.L_x_97 - _Z20reduceCompleteUnrollILj64EEvPiS0_j)
        .other          _Z20reduceCompleteUnrollILj64EEvPiS0_j,@"STO_CUDA_ENTRY STV_DEFAULT"
_Z20reduceCompleteUnrollILj64EEvPiS0_j:
.text._Z20reduceCompleteUnrollILj64EEvPiS0_j:
[----:B------:R-:W-:Y:S01]  /*0000*/  LDC R1, c[0x0][0x37c] ;  /* 0x0000df00ff017b82 */ /* 0x000fe20000000800 */
[----:B------:R-:W0:Y:S07]  /*0010*/  S2R R0, SR_CTAID.X ;  /* 0x0000000000007919 */ /* 0x000e2e0000002500 */
[----:B------:R-:W0:Y:S01]  /*0020*/  LDC R8, c[0x0][0x360] ;  /* 0x0000d800ff087b82 */ /* 0x000e220000000800 */
[----:B------:R-:W1:Y:S01]  /*0030*/  LDCU UR4, c[0x0][0x390] ;  /* 0x00007200ff0477ac */ /* 0x000e620008000800 */
[----:B------:R-:W-:Y:S01]  /*0040*/  BSSY.RECONVERGENT B0, `(.L_x_0) ;  /* 0x0000025000007945 */ /* 0x000fe20003800200 */
[----:B------:R-:W2:Y:S01]  /*0050*/  S2R R4, SR_TID.X ;  /* 0x0000000000047919 */ /* 0x000ea20000002100 */
[----:B0-----:R-:W-:Y:S01]  /*0060*/  IMAD R5, R0, R8, RZ ;  /* 0x0000000800057224 */ /* 0x001fe200078e02ff */
[----:B--2---:R-:W-:-:S04]  /*0070*/  ISETP.GT.U32.AND P1, PT, R4, 0x1f, PT ;  /* 0x0000001f0400780c */ /* 0x004fc80003f24070 */
[----:B------:R-:W-:-:S05]  /*0080*/  LEA R7, R5, R4, 0x3 ;  /* 0x0000000405077211 */ /* 0x000fca00078e18ff */
[----:B------:R-:W-:-:S05]  /*0090*/  IMAD R13, R8, 0x7, R7 ;  /* 0x00000007080d7824 */ /* 0x000fca00078e0207 */
[----:B-1----:R-:W-:Y:S01]  /*00a0*/  ISETP.GE.U32.AND P0, PT, R13, UR4, PT ;  /* 0x000000040d007c0c */ /* 0x002fe2000bf06070 */
[----:B------:R-:W0:-:S12]  /*00b0*/  LDCU.64 UR4, c[0x0][0x358] ;  /* 0x00006b00ff0477ac */ /* 0x000e180008000a00 */
[----:B------:R-:W-:Y:S05]  /*00c0*/  @P0 BRA `(.L_x_1) ;  /* 0x0000000000700947 */ /* 0x000fea0003800000 */
[----:B------:R-:W1:Y:S01]  /*00d0*/  LDC.64 R2, c[0x0][0x380] ;  /* 0x0000e000ff027b82 */ /* 0x000e620000000a00 */
[----:B------:R-:W-:-:S05]  /*00e0*/  IMAD R21, R8, -0x6, R13 ;  /* 0xfffffffa08157824 */ /* 0x000fca00078e020d */
[----:B------:R-:W-:-:S05]  /*00f0*/  IADD3 R19, PT, PT, R21, R8, RZ ;  /* 0x0000000815137210 */ /* 0x000fca0007ffe0ff */
[----:B------:R-:W-:-:S05]  /*0100*/  IMAD.IADD R17, R19, 0x1, R8 ;  /* 0x0000000113117824 */ /* 0x000fca00078e0208 */
[----:B------:R-:W-:-:S04]  /*0110*/  IADD3 R15, PT, PT, R17, R8, RZ ;  /* 0x00000008110f7210 */ /* 0x000fc80007ffe0ff */
[----:B------:R-:W-:Y:S01]  /*0120*/  IADD3 R9, PT, PT, R15, R8, RZ ;  /* 0x000000080f097210 */ /* 0x000fe20007ffe0ff */
[----:B-1----:R-:W-:-:S04]  /*0130*/  IMAD.WIDE.U32 R18, R19, 0x4, R2 ;  /* 0x0000000413127825 */ /* 0x002fc800078e0002 */
[--C-:B------:R-:W-:Y:S02]  /*0140*/  IMAD.WIDE.U32 R20, R21, 0x4, R2.reuse ;  /* 0x0000000415147825 */ /* 0x100fe400078e0002 */
[----:B0-----:R-:W2:Y:S02]  /*0150*/  LDG.E R19, desc[UR4][R18.64] ;  /* 0x0000000412137981 */ /* 0x001ea4000c1e1900 */
[--C-:B------:R-:W-:Y:S02]  /*0160*/  IMAD.WIDE.U32 R6, R7, 0x4, R2.reuse ;  /* 0x0000000407067825 */ /* 0x100fe400078e0002 */
[----:B------:R-:W2:Y:S02]  /*0170*/  LDG.E R12, desc[UR4][R20.64] ;  /* 0x00000004140c7981 */ /* 0x000ea4000c1e1900 */
[----:B------:R-:W-:Y:S02]  /*0180*/  IMAD.WIDE.U32 R16, R17, 0x4, R2 ;  /* 0x0000000411107825 */ /* 0x000fe400078e0002 */
[----:B------:R-:W2:Y:S02]  /*0190*/  LDG.E R22, desc[UR4][R6.64] ;  /* 0x0000000406167981 */ /* 0x000ea4000c1e1900 */
[----:B------:R-:W-:-:S02]  /*01a0*/  IMAD.IADD R11, R9, 0x1, R8 ;  /* 0x00000001090b7824 */ /* 0x000fc400078e0208 */
[--C-:B------:R-:W-:Y:S01]  /*01b0*/  IMAD.WIDE.U32 R14, R15, 0x4, R2.reuse ;  /* 0x000000040f0e7825 */ /* 0x100fe200078e0002 */
[----:B------:R-:W3:Y:S03]  /*01c0*/  LDG.E R16, desc[UR4][R16.64] ;  /* 0x0000000410107981 */ /* 0x000ee6000c1e1900 */
[--C-:B------:R-:W-:Y:S02]  /*01d0*/  IMAD.WIDE.U32 R8, R9, 0x4, R2.reuse ;  /* 0x0000000409087825 */ /* 0x100fe400078e0002 */
[----:B------:R-:W3:Y:S02]  /*01e0*/  LDG.E R15, desc[UR4][R14.64] ;  /* 0x000000040e0f7981 */ /* 0x000ee4000c1e1900 */
[--C-:B------:R-:W-:Y:S02]  /*01f0*/  IMAD.WIDE.U32 R10, R11, 0x4, R2.reuse ;  /* 0x000000040b0a7825 */ /* 0x100fe400078e0002 */
[----:B------:R-:W4:Y:S02]  /*0200*/  LDG.E R8, desc[UR4][R8.64] ;  /* 0x0000000408087981 */ /* 0x000f24000c1e1900 */
[----:B------:R-:W-:-:S02]  /*0210*/  IMAD.WIDE.U32 R2, R13, 0x4, R2 ;  /* 0x000000040d027825 */ /* 0x000fc400078e0002 */
[----:B------:R-:W4:Y:S04]  /*0220*/  LDG.E R11, desc[UR4][R10.64] ;  /* 0x000000040a0b7981 */ /* 0x000f28000c1e1900 */
[----:B------:R-:W5:Y:S01]  /*0230*/  LDG.E R2, desc[UR4][R2.64] ;  /* 0x0000000402027981 */ /* 0x000f62000c1e1900 */
[----:B--2---:R-:W-:-:S04]  /*0240*/  IADD3 R12, PT, PT, R19, R12, R22 ;  /* 0x0000000c130c7210 */ /* 0x004fc80007ffe016 */
[----:B---3--:R-:W-:-:S04]  /*0250*/  IADD3 R12, PT, PT, R15, R12, R16 ;  /* 0x0000000c0f0c7210 */ /* 0x008fc80007ffe010 */
[----:B----4-:R-:W-:-:S04]  /*0260*/  IADD3 R13, PT, PT, R11, R12, R8 ;  /* 0x0000000c0b0d7210 */ /* 0x010fc80007ffe008 */
[----:B-----5:R-:W-:-:S05]  /*0270*/  IADD3 R13, PT, PT, R2, R13, RZ ;  /* 0x0000000d020d7210 */ /* 0x020fca0007ffe0ff */
[----:B------:R1:W-:Y:S02]  /*0280*/  STG.E desc[UR4][R6.64], R13 ;  /* 0x0000000d06007986 */ /* 0x0003e4000c101904 */
.L_x_1:
[----:B0-----:R-:W-:Y:S05]  /*0290*/  BSYNC.RECONVERGENT B0 ;  /* 0x0000000000007941 */ /* 0x001fea0003800200 */
.L_x_0:
[----:B------:R-:W-:Y:S08]  /*02a0*/  BAR.SYNC.DEFER_BLOCKING 0x0 ;  /* 0x0000000000007b1d */ /* 0x000ff00000010000 */
[----:B------:R-:W-:Y:S08]  /*02b0*/  BAR.SYNC.DEFER_BLOCKING 0x0 ;  /* 0x0000000000007b1d */ /* 0x000ff00000010000 */
[----:B------:R-:W-:Y:S08]  /*02c0*/  BAR.SYNC.DEFER_BLOCKING 0x0 ;  /* 0x0000000000007b1d */ /* 0x000ff00000010000 */
[----:B------:R-:W-:Y:S08]  /*02d0*/  BAR.SYNC.DEFER_BLOCKING 0x0 ;  /* 0x0000000000007b1d */ /* 0x000ff00000010000 */
[----:B------:R-:W-:Y:S06]  /*02e0*/  BAR.SYNC.DEFER_BLOCKING 0x0 ;  /* 0x0000000000007b1d */ /* 0x000fec0000010000 */
[----:B------:R-:W-:Y:S05]  /*02f0*/  @P1 EXIT ;  /* 0x000000000000194d */ /* 0x000fea0003800000 */
[----:B------:R-:W0:Y:S01]  /*0300*/  LDC.64 R2, c[0x0][0x380] ;  /* 0x0000e000ff027b82 */ /* 0x000e220000000a00 */
[----:B------:R-:W-:-:S04]  /*0310*/  SHF.L.U32 R5, R5, 0x3, RZ ;  /* 0x0000000305057819 */ /* 0x000fc800000006ff */
[----:B0-----:R-:W-:-:S04]  /*0320*/  LEA R2, P0, R5, R2, 0x2 ;  /* 0x0000000205027211 */ /* 0x001fc800078010ff */
[----:B------:R-:W-:-:S03]  /*0330*/  LEA.HI.X R3, R5, R3, RZ, 0x2, P0 ;  /* 0x0000000305037211 */ /* 0x000fc600000f14ff */
[----:B-1----:R-:W-:-:S05]  /*0340*/  IMAD.WIDE.U32 R6, R4, 0x4, R2 ;  /* 0x0000000404067825 */ /* 0x002fca00078e0002 */
[----:B------:R-:W2:Y:S04]  /*0350*/  LDG.E.STRONG.SYS R5, desc[UR4][R6.64+0x80] ;  /* 0x0000800406057981 */ /* 0x000ea8000c1f5900 */
[----:B------:R-:W2:Y:S02]  /*0360*/  LDG.E.STRONG.SYS R8, desc[UR4][R6.64] ;  /* 0x0000000406087981 */ /* 0x000ea4000c1f5900 */
[----:B--2---:R-:W-:-:S05]  /*0370*/  IMAD.IADD R5, R5, 0x1, R8 ;  /* 0x0000000105057824 */ /* 0x004fca00078e0208 */
[----:B------:R0:W-:Y:S04]  /*0380*/  STG.E.STRONG.SYS desc[UR4][R6.64], R5 ;  /* 0x0000000506007986 */ /* 0x0001e8000c115904 */
[----:B------:R-:W2:Y:S04]  /*0390*/  LDG.E.STRONG.SYS R8, desc[UR4][R6.64+0x40] ;  /* 0x0000400406087981 */ /* 0x000ea8000c1f5900 */
[----:B------:R-:W2:Y:S02]  /*03a0*/  LDG.E.STRONG.SYS R9, desc[UR4][R6.64] ;  /* 0x0000000406097981 */ /* 0x000ea4000c1f5900 */
[----:B--2---:R-:W-:-:S05]  /*03b0*/  IADD3 R9, PT, PT, R8, R9, RZ ;  /* 0x0000000908097210 */ /* 0x004fca0007ffe0ff */
[----:B------:R1:W-:Y:S04]  /*03c0*/  STG.E.STRONG.SYS desc[UR4][R6.64], R9 ;  /* 0x0000000906007986 */ /* 0x0003e8000c115904 */
[----:B------:R-:W2:Y:S04]  /*03d0*/  LDG.E.STRONG.SYS R8, desc[UR4][R6.64+0x20] ;  /* 0x0000200406087981 */ /* 0x000ea8000c1f5900 */
[----:B------:R-:W2:Y:S02]  /*03e0*/  LDG.E.STRONG.SYS R11, desc[UR4][R6.64] ;  /* 0x00000004060b7981 */ /* 0x000ea4000c1f5900 */
[----:B--2---:R-:W-:-:S05]  /*03f0*/  IADD3 R11, PT, PT, R8, R11, RZ ;  /* 0x0000000b080b7210 */ /* 0x004fca0007ffe0ff */
[----:B------:R2:W-:Y:S04]  /*0400*/  STG.E.STRONG.SYS desc[UR4][R6.64], R11 ;  /* 0x0000000b06007986 */ /* 0x0005e8000c115904 */
[----:B------:R-:W3:Y:S04]  /*0410*/  LDG.E.STRONG.SYS R8, desc[UR4][R6.64+0x10] ;  /* 0x0000100406087981 */ /* 0x000ee8000c1f5900 */
[----:B------:R-:W3:Y:S02]  /*0420*/  LDG.E.STRONG.SYS R13, desc[UR4][R6.64] ;  /* 0x00000004060d7981 */ /* 0x000ee4000c1f5900 */
[----:B---3--:R-:W-:-:S05]  /*0430*/  IMAD.IADD R13, R8, 0x1, R13 ;  /* 0x00000001080d7824 */ /* 0x008fca00078e020d */
[----:B------:R2:W-:Y:S04]  /*0440*/  STG.E.STRONG.SYS desc[UR4][R6.64], R13 ;  /* 0x0000000d06007986 */ /* 0x0005e8000c115904 */
[----:B0-----:R-:W3:Y:S04]  /*0450*/  LDG.E.STRONG.SYS R5, desc[UR4][R6.64+0x8] ;  /* 0x0000080406057981 */ /* 0x001ee8000c1f5900 */
[----:B------:R-:W3:Y:S02]  /*0460*/  LDG.E.STRONG.SYS R8, desc[UR4][R6.64] ;  /* 0x0000000406087981 */ /* 0x000ee4000c1f5900 */
[----:B---3--:R-:W-:-:S05]  /*0470*/  IADD3 R5, PT, PT, R5, R8, RZ ;  /* 0x0000000805057210 */ /* 0x008fca0007ffe0ff */
[----:B------:R2:W-:Y:S04]  /*0480*/  STG.E.STRONG.SYS desc[UR4][R6.64], R5 ;  /* 0x0000000506007986 */ /* 0x0005e8000c115904 */
[----:B------:R-:W3:Y:S04]  /*0490*/  LDG.E.STRONG.SYS R8, desc[UR4][R6.64+0x4] ;  /* 0x0000040406087981 */ /* 0x000ee8000c1f5900 */
[----:B-1----:R-:W3:Y:S01]  /*04a0*/  LDG.E.STRONG.SYS R9, desc[UR4][R6.64] ;  /* 0x0000000406097981 */ /* 0x002ee2000c1f5900 */
[----:B------:R-:W-:Y:S02]  /*04b0*/  ISETP.NE.AND P0, PT, R4, RZ, PT ;  /* 0x000000ff0400720c */ /* 0x000fe40003f05270 */
[----:B---3--:R-:W-:-:S05]  /*04c0*/  IADD3 R9, PT, PT, R8, R9, RZ ;  /* 0x0000000908097210 */ /* 0x008fca0007ffe0ff */
[----:B------:R2:W-:Y:S06]  /*04d0*/  STG.E.STRONG.SYS desc[UR4][R6.64], R9 ;  /* 0x0000000906007986 */ /* 0x0005ec000c115904 */
[----:B------:R-:W-:Y:S05]  /*04e0*/  @P0 EXIT ;  /* 0x000000000000094d */ /* 0x000fea0003800000 */
[----:B------:R-:W3:Y:S01]  /*04f0*/  LDG.E R3, desc[UR4][R2.64] ;  /* 0x0000000402037981 */ /* 0x000ee2000c1e1900 */
[----:B--2---:R-:W0:Y:S02]  /*0500*/  LDC.64 R4, c[0x0][0x388] ;  /* 0x0000e200ff047b82 */ /* 0x004e240000000a00 */
[----:B0-----:R-:W-:-:S05]  /*0510*/  IMAD.WIDE.U32 R4, R0, 0x4, R4 ;  /* 0x0000000400047825 */ /* 0x001fca00078e0004 */
[----:B---3--:R-:W-:Y:S01]  /*0520*/  STG.E desc[UR4][R4.64], R3 ;  /* 0x0000000304007986 */ /* 0x008fe2000c101904 */
[----:B------:R-:W-:Y:S05]  /*0530*/  EXIT ;  /* 0x000000000000794d */ /* 0x000fea0003800000 */
.L_x_2:
[----:B------:R-:W-:-:S00]  /*0540*/  BRA `(.L_x_2) ;  /* 0xfffffffc00fc7947 */ /* 0x000fc0000383ffff */
[----:B------:R-:W-:-:S00]  /*0550*/  NOP ;  /* 0x0000000000007918 */ /* 0x000fc00000000000 */
        /* <DEDUP_REMOVED lines=10> */
.L_x_97:


//--------------------- .text._Z20reduceCompleteUnrollILj128EEvPiS0_j --------------------------
	.section	.text._Z20reduceCompleteUnrollILj128EEvPiS0_j,"ax",@progbits
	.align	128
        .global         _Z20reduceCompleteUnrollILj128EEvPiS0_j
        .type           _Z20reduceCompleteUnrollILj128EEvPiS0_j,@function
        .size           _Z20reduceCompleteUnrollILj128EEvPiS0_j,(.L_x_98 - _Z20reduceCompleteUnrollILj128EEvPiS0_j)
        .other          _Z20reduceCompleteUnrollILj128EEvPiS0_j,@"STO_CUDA_ENTRY STV_DEFAULT"
_Z20reduceCompleteUnrollILj128EEvPiS0_j:
.text._Z20reduceCompleteUnrollILj128EEvPiS0_j:
[----:B------:R-:W-:Y:S01]  /*0000*/  LDC R1, c[0x0][0x37c] ;  /* 0x0000df00ff017b82 */ /* 0x000fe20000000800 */
[----:B------:R-:W0:Y:S07]  /*0010*/  S2R R0, SR_CTAID.X ;  /* 0x0000000000007919 */ /* 0x000e2e0000002500 */
[----:B------:R-:W0:Y:S01]  /*0020*/  LDC R10, c[0x0][0x360] ;  /* 0x0000d800ff0a7b82 */ /* 0x000e220000000800 */
[----:B------:R-:W1:Y:S01]  /*0030*/  LDCU UR4, c[0x0][0x390] ;  /* 0x00007200ff0477ac */ /* 0x000e620008000800 */
[----:B------:R-:W-:Y:S01]  /*0040*/  BSSY.RECONVERGENT B0, `(.L_x_3) ;  /* 0x000002a000007945 */ /* 0x000fe20003800200 */
[----:B------:R-:W2:Y:S05]  /*0050*/  S2R R5, SR_TID.X ;  /* 0x0000000000057919 */ /* 0x000eaa0000002100 */
[----:B------:R-:W3:Y:S01]  /*0060*/  LDC.64 R6, c[0x0][0x380] ;  /* 0x0000e000ff067b82 */ /* 0x000ee20000000a00 */
[----:B0-----:R-:W-:Y:S01]  /*0070*/  IMAD R2, R0, R10, RZ ;  /* 0x0000000a00027224 */ /* 0x001fe200078e02ff */
[----:B--2---:R-:W-:-:S04]  /*0080*/  ISETP.GT.U32.AND P1, PT, R5, 0x3f, PT ;  /* 0x0000003f0500780c */ /* 0x004fc80003f24070 */
[----:B------:R-:W-:Y:S02]  /*0090*/  SHF.L.U32 R4, R2, 0x3, RZ ;  /* 0x0000000302047819 */ /* 0x000fe400000006ff */
[----:B------:R-:W-:Y:S02]  /*00a0*/  ISETP.GT.U32.AND P2, PT, R5, 0x1f, PT ;  /* 0x0000001f0500780c */ /* 0x000fe40003f44070 */
[C---:B------:R-:W-:Y:S02]  /*00b0*/  IADD3 R9, PT, PT, R4.reuse, R5, RZ ;  /* 0x0000000504097210 */ /* 0x040fe40007ffe0ff */
[----:B---3--:R-:W-:-:S03]  /*00c0*/  LEA R2, P3, R4, R6, 0x2 ;  /* 0x0000000604027211 */ /* 0x008fc600078610ff */
[----:B------:R-:W-:Y:S01]  /*00d0*/  IMAD R11, R10, 0x7, R9 ;  /* 0x000000070a0b7824 */ /* 0x000fe200078e0209 */
[----:B------:R-:W-:-:S04]  /*00e0*/  LEA.HI.X R3, R4, R7, RZ, 0x2, P3 ;  /* 0x0000000704037211 */ /* 0x000fc800018f14ff */
[----:B-1----:R-:W-:Y:S01]  /*00f0*/  ISETP.GE.U32.AND P0, PT, R11, UR4, PT ;  /* 0x000000040b007c0c */ /* 0x002fe2000bf06070 */
[----:B------:R-:W0:-:S12]  /*0100*/  LDCU.64 UR4, c[0x0][0x358] ;  /* 0x00006b00ff0477ac */ /* 0x000e180008000a00 */
[----:B------:R-:W-:Y:S05]  /*0110*/  @P0 BRA `(.L_x_4) ;  /* 0x0000000000700947 */ /* 0x000fea0003800000 */
[----:B------:R-:W1:Y:S01]  /*0120*/  LDC.64 R6, c[0x0][0x380] ;  /* 0x0000e000ff067b82 */ /* 0x000e620000000a00 */
[----:B------:R-:W-:-:S04]  /*0130*/  IMAD R23, R10, -0x6, R11 ;  /* 0xfffffffa0a177824 */ /* 0x000fc800078e020b */
[----:B------:R-:W-:-:S05]  /*0140*/  IMAD.IADD R21, R23, 0x1, R10 ;  /* 0x0000000117157824 */ /* 0x000fca00078e020a */
[----:B------:R-:W-:-:S05]  /*0150*/  IADD3 R19, PT, PT, R21, R10, RZ ;  /* 0x0000000a15137210 */ /* 0x000fca0007ffe0ff */
[----:B------:R-:W-:-:S05]  /*0160*/  IMAD.IADD R17, R19, 0x1, R10 ;  /* 0x0000000113117824 */ /* 0x000fca00078e020a */
[----:B------:R-:W-:Y:S01]  /*0170*/  IADD3 R13, PT, PT, R17, R10, RZ ;  /* 0x0000000a110d7210 */ /* 0x000fe20007ffe0ff */
[----:B-1----:R-:W-:-:S04]  /*0180*/  IMAD.WIDE.U32 R20, R21, 0x4, R6 ;  /* 0x0000000415147825 */ /* 0x002fc800078e0006 */
[--C-:B------:R-:W-:Y:S02]  /*0190*/  IMAD.WIDE.U32 R22, R23, 0x4, R6.reuse ;  /* 0x0000000417167825 */ /* 0x100fe400078e0006 */
[----:B0-----:R-:W2:Y:S02]  /*01a0*/  LDG.E R21, desc[UR4][R20.64] ;  /* 0x0000000414157981 */ /* 0x001ea4000c1e1900 */
[--C-:B------:R-:W-:Y:S02]  /*01b0*/  IMAD.WIDE.U32 R8, R9, 0x4, R6.reuse ;  /* 0x0000000409087825 */ /* 0x100fe400078e0006 */
[----:B------:R-:W2:Y:S02]  /*01c0*/  LDG.E R4, desc[UR4][R22.64] ;  /* 0x0000000416047981 */ /* 0x000ea4000c1e1900 */
[----:B------:R-:W-:-:S04]  /*01d0*/  IMAD.WIDE.U32 R18, R19, 0x4, R6 ;  /* 0x0000000413127825 */ /* 0x000fc800078e0006 */
[----:B------:R-:W-:Y:S02]  /*01e0*/  IMAD.IADD R15, R13, 0x1, R10 ;  /* 0x000000010d0f7824 */ /* 0x000fe400078e020a */
[--C-:B------:R-:W-:Y:S01]  /*01f0*/  IMAD.WIDE.U32 R16, R17, 0x4, R6.reuse ;  /* 0x0000000411107825 */ /* 0x100fe200078e0006 */
[----:B------:R-:W2:Y:S03]  /*0200*/  LDG.E R10, desc[UR4][R8.64] ;  /* 0x00000004080a7981 */ /* 0x000ea6000c1e1900 */
[--C-:B------:R-:W-:Y:S01]  /*0210*/  IMAD.WIDE.U32 R12, R13, 0x4, R6.reuse ;  /* 0x000000040d0c7825 */ /* 0x100fe200078e0006 */
[----:B------:R-:W3:Y:S03]  /*0220*/  LDG.E R18, desc[UR4][R18.64] ;  /* 0x0000000412127981 */ /* 0x000ee6000c1e1900 */
[--C-:B------:R-:W-:Y:S01]  /*0230*/  IMAD.WIDE.U32 R14, R15, 0x4, R6.reuse ;  /* 0x000000040f0e7825 */ /* 0x100fe200078e0006 */
[----:B------:R-:W3:Y:S03]  /*0240*/  LDG.E R17, desc[UR4][R16.64] ;  /* 0x0000000410117981 */ /* 0x000ee6000c1e1900 */
[----:B------:R-:W-:Y:S01]  /*0250*/  IMAD.WIDE.U32 R6, R11, 0x4, R6 ;  /* 0x000000040b067825 */ /* 0x000fe200078e0006 */
[----:B------:R-:W4:Y:S04]  /*0260*/  LDG.E R12, desc[UR4][R12.64] ;  /* 0x000000040c0c7981 */ /* 0x000f28000c1e1900 */
[----:B------:R-:W4:Y:S04]  /*0270*/  LDG.E R15, desc[UR4][R14.64] ;  /* 0x000000040e0f7981 */ /* 0x000f28000c1e1900 */
[----:B------:R-:W5:Y:S01]  /*0280*/  LDG.E R6, desc[UR4][R6.64] ;  /* 0x0000000406067981 */ /* 0x000f62000c1e1900 */
[----:B--2---:R-:W-:-:S04]  /*0290*/  IADD3 R4, PT, PT, R21, R4, R10 ;  /* 0x0000000415047210 */ /* 0x004fc80007ffe00a */
[----:B---3--:R-:W-:-:S04]  /*02a0*/  IADD3 R4, PT, PT, R17, R4, R18 ;  /* 0x0000000411047210 */ /* 0x008fc80007ffe012 */
[----:B----4-:R-:W-:-:S04]  /*02b0*/  IADD3 R11, PT, PT, R15, R4, R12 ;  /* 0x000000040f0b7210 */ /* 0x010fc80007ffe00c */
[----:B-----5:R-:W-:-:S05]  /*02c0*/  IADD3 R11, PT, PT, R6, R11, RZ ;  /* 0x0000000b060b7210 */ /* 0x020fca0007ffe0ff */
[----:B------:R1:W-:Y:S02]  /*02d0*/  STG.E desc[UR4][R8.64], R11 ;  /* 0x0000000b08007986 */ /* 0x0003e4000c101904 */
.L_x_4:
[----:B0-----:R-:W-:Y:S05]  /*02e0*/  BSYNC.RECONVERGENT B0 ;  /* 0x0000000000007941 */ /* 0x001fea0003800200 */
.L_x_3:
[----:B------:R-:W-:Y:S01]  /*02f0*/  BAR.SYNC.DEFER_BLOCKING 0x0 ;  /* 0x0000000000007b1d */ /* 0x000fe20000010000 */
[----:B------:R-:W-:-:S05]  /*0300*/  IMAD.WIDE.U32 R6, R5, 0x4, R2 ;  /* 0x0000000405067825 */ /* 0x000fca00078e0002 */
[----:B------:R-:W-:Y:S02]  /*0310*/  BSSY.RECONVERGENT B0, `(.L_x_5) ;  /* 0x0000009000007945 */ /* 0x000fe40003800200 */
[----:B------:R-:W-:Y:S08]  /*0320*/  BAR.SYNC.DEFER_BLOCKING 0x0 ;  /* 0x0000000000007b1d */ /* 0x000ff00000010000 */
[----:B------:R-:W-:Y:S08]  /*0330*/  BAR.SYNC.DEFER_BLOCKING 0x0 ;  /* 0x0000000000007b1d */ /* 0x000ff00000010000 */
[----:B------:R-:W-:Y:S06]  /*0340*/  BAR.SYNC.DEFER_BLOCKING 0x0 ;  /* 0x0000000000007b1d */ /* 0x000fec0000010000 */
[----:B------:R-:W-:Y:S05]  /*0350*/  @P1 BRA `(.L_x_6) ;  /* 0x0000000000101947 */ /* 0x000fea0003800000 */
[----:B------:R-:W2:Y:S04]  /*0360*/  LDG.E R4, desc[UR4][R6.64+0x100] ;  /* 0x0001000406047981 */ /* 0x000ea8000c1e1900 */
[----:B-1----:R-:W2:Y:S02]  /*0370*/  LDG.E R9, desc[UR4][R6.64] ;  /* 0x0000000406097981 */ /* 0x002ea4000c1e1900 */
[----:B--2---:R-:W-:-:S05]  /*0380*/  IADD3 R9, PT, PT, R4, R9, RZ ;  /* 0x0000000904097210 */ /* 0x004fca0007ffe0ff */
[----:B------:R0:W-:Y:S02]  /*0390*/  STG.E desc[UR4][R6.64], R9 ;  /* 0x0000000906007986 */ /* 0x0001e4000c101904 */
.L_x_6:
[----:B------:R-:W-:Y:S05]  /*03a0*/  BSYNC.RECONVERGENT B0 ;  /* 0x0000000000007941 */ /* 0x000fea0003800200 */
.L_x_5:
[----:B------:R-:W-:Y:S06]  /*03b0*/  BAR.SYNC.DEFER_BLOCKING 0x0 ;  /* 0x0000000000007b1d */ /* 0x000fec0000010000 */
[----:B------:R-:W-:Y:S05]  /*03c0*/  @P2 EXIT ;  /* 0x000000000000294d */ /* 0x000fea0003800000 */
[----:B------:R-:W2:Y:S04]  /*03d0*/  LDG.E.STRONG.SYS R4, desc[UR4][R6.64+0x80] ;  /* 0x0000800406047981 */ /* 0x000ea8000c1f5900 */
[----:B01----:R-:W2:Y:S02]  /*03e0*/  LDG.E.STRONG.SYS R9, desc[UR4][R6.64] ;  /* 0x0000000406097981 */ /* 0x003ea4000c1f5900 */
        /* <DEDUP_REMOVED lines=14> */
[----:B------:R-:W3:Y:S04]  /*04d0*/  LDG.E.STRONG.SYS R4, desc[UR4][R6.64+0x8] ;  /* 0x0000080406047981 */ /* 0x000ee8000c1f5900 */
[----:B0-----:R-:W3:Y:S02]  /*04e0*/  LDG.E.STRONG.SYS R9, desc[UR4][R6.64] ;  /* 0x0000000406097981 */ /* 0x001ee4000c1f5900 */
        /* <DEDUP_REMOVED lines=9> */
[----:B------:R-:W0:Y:S02]  /*0580*/  LDC.64 R4, c[0x0][0x388] ;  /* 0x0000e200ff047b82 */ /* 0x000e240000000a00 */
[----:B0-----:R-:W-:-:S05]  /*0590*/  IMAD.WIDE.U32 R4, R0, 0x4, R4 ;  /* 0x0000000400047825 */ /* 0x001fca00078e0004 */
[----:B---3--:R-:W-:Y:S01]  /*05a0*/  STG.E desc[UR4][R4.64], R3 ;  /* 0x0000000304007986 */ /* 0x008fe2000c101904 */
[----:B------:R-:W-:Y:S05]  /*05b0*/  EXIT ;  /* 0x000000000000794d */ /* 0x000fea0003800000 */
.L_x_7:
        /* <DEDUP_REMOVED lines=12> */
.L_x_98:


//--------------------- .text._Z20reduceCompleteUnrollILj256EEvPiS0_j --------------------------
	.section	.text._Z20reduceCompleteUnrollILj256EEvPiS0_j,"ax",@progbits
	.align	128
        .global         _Z20reduceCompleteUnrollILj256EEvPiS0_j
        .type           _Z20reduceCompleteUnrollILj256EEvPiS0_j,@function
        .size           _Z20reduceCompleteUnrollILj256EEvPiS0_j,(.L_x_99 - _Z20reduceCompleteUnrollILj256EEvPiS0_j)
        .other          _Z20reduceCompleteUnrollILj256EEvPiS0_j,@"STO_CUDA_ENTRY STV_DEFAULT"
_Z20reduceCompleteUnrollILj256EEvPiS0_j:
.text._Z20reduceCompleteUnrollILj256EEvPiS0_j:
        /* <DEDUP_REMOVED lines=10> */
[C---:B------:R-:W-:Y:S02]  /*00a0*/  ISETP.GT.U32.AND P2, PT, R5.reuse, 0x3f, PT ;  /* 0x0000003f0500780c */ /* 0x040fe40003f44070 */
[C---:B---3--:R-:W-:Y:S01]  /*00b0*/  LEA R2, P4, R4.reuse, R6, 0x2 ;  /* 0x0000000604027211 */ /* 0x048fe200078810ff */
[C---:B------:R-:W-:Y:S01]  /*00c0*/  IMAD.IADD R9, R4.reuse, 0x1, R5 ;  /* 0x0000000104097824 */ /* 0x040fe200078e0205 */
[----:B------:R-:W-:Y:S02]  /*00d0*/  ISETP.GT.U32.AND P3, PT, R5, 0x1f, PT ;  /* 0x0000001f0500780c */ /* 0x000fe40003f64070 */
[----:B------:R-:W-:Y:S01]  /*00e0*/  LEA.HI.X R3, R4, R7, RZ, 0x2, P4 ;  /* 0x0000000704037211 */ /* 0x000fe200020f14ff */
        /* <DEDUP_REMOVED lines=8> */
[----:B------:R-:W-:-:S05]  /*0170*/  IADD3 R17, PT, PT, R19, R10, RZ ;  /* 0x0000000a13117210 */ /* 0x000fca0007ffe0ff */
[----:B------:R-:W-:Y:S02]  /*0180*/  IMAD.IADD R13, R17, 0x1, R10 ;  /* 0x00000001110d7824 */ /* 0x000fe400078e020a */
[----:B-1----:R-:W-:-:S03]  /*0190*/  IMAD.WIDE.U32 R20, R21, 0x4, R6 ;  /* 0x0000000415147825 */ /* 0x002fc600078e0006 */
[----:B------:R-:W-:Y:S01]  /*01a0*/  IADD3 R15, PT, PT, R13, R10, RZ ;  /* 0x0000000a0d0f7210 */ /* 0x000fe20007ffe0ff */
[--C-:B------:R-:W-:Y:S02]  /*01b0*/  IMAD.WIDE.U32 R22, R23, 0x4, R6.reuse ;  /* 0x0000000417167825 */ /* 0x100fe400078e0006 */
[----:B0-----:R-:W2:Y:S02]  /*01c0*/  LDG.E R21, desc[UR4][R20.64] ;  /* 0x0000000414157981 */ /* 0x001ea4000c1e1900 */
[--C-:B------:R-:W-:Y:S02]  /*01d0*/  IMAD.WIDE.U32 R8, R9, 0x4, R6.reuse ;  /* 0x0000000409087825 */ /* 0x100fe400078e0006 */
[----:B------:R-:W2:Y:S02]  /*01e0*/  LDG.E R4, desc[UR4][R22.64] ;  /* 0x0000000416047981 */ /* 0x000ea4000c1e1900 */
[--C-:B------:R-:W-:Y:S02]  /*01f0*/  IMAD.WIDE.U32 R18, R19, 0x4, R6.reuse ;  /* 0x0000000413127825 */ /* 0x100fe400078e0006 */
[----:B------:R-:W2:Y:S02]  /*0200*/  LDG.E R10, desc[UR4][R8.64] ;  /* 0x00000004080a7981 */ /* 0x000ea4000c1e1900 */
[----:B------:R-:W-:-:S02]  /*0210*/  IMAD.WIDE.U32 R16, R17, 0x4, R6 ;  /* 0x0000000411107825 */ /* 0x000fc400078e0006 */
[----:B------:R-:W3:Y:S02]  /*0220*/  LDG.E R18, desc[UR4][R18.64] ;  /* 0x0000000412127981 */ /* 0x000ee4000c1e1900 */
        /* <DEDUP_REMOVED lines=9> */
[----:B----4-:R-:W-:-:S05]  /*02c0*/  IADD3 R11, PT, PT, R15, R4, R12 ;  /* 0x000000040f0b7210 */ /* 0x010fca0007ffe00c */
[----:B-----5:R-:W-:-:S05]  /*02d0*/  IMAD.IADD R11, R6, 0x1, R11 ;  /* 0x00000001060b7824 */ /* 0x020fca00078e020b */
[----:B------:R1:W-:Y:S02]  /*02e0*/  STG.E desc[UR4][R8.64], R11 ;  /* 0x0000000b08007986 */ /* 0x0003e4000c101904 */
.L_x_9:
[----:B0-----:R-:W-:Y:S05]  /*02f0*/  BSYNC.RECONVERGENT B0 ;  /* 0x0000000000007941 */ /* 0x001fea0003800200 */
.L_x_8:
[----:B------:R-:W-:Y:S01]  /*0300*/  BAR.SYNC.DEFER_BLOCKING 0x0 ;  /* 0x0000000000007b1d */ /* 0x000fe20000010000 */
[----:B------:R-:W-:-:S05]  /*0310*/  IMAD.WIDE.U32 R6, R5, 0x4, R2 ;  /* 0x0000000405067825 */ /* 0x000fca00078e0002 */
[----:B------:R-:W-:Y:S02]  /*0320*/  BSSY.RECONVERGENT B0, `(.L_x_10) ;  /* 0x0000008000007945 */ /* 0x000fe40003800200 */
[----:B------:R-:W-:Y:S08]  /*0330*/  BAR.SYNC.DEFER_BLOCKING 0x0 ;  /* 0x0000000000007b1d */ /* 0x000ff00000010000 */
[----:B------:R-:W-:Y:S06]  /*0340*/  BAR.SYNC.DEFER_BLOCKING 0x0 ;  /* 0x0000000000007b1d */ /* 0x000fec0000010000 */
[----:B------:R-:W-:Y:S05]  /*0350*/  @P1 BRA `(.L_x_11) ;  /* 0x0000000000101947 */ /* 0x000fea0003800000 */
[----:B------:R-:W2:Y:S04]  /*0360*/  LDG.E R4, desc[UR4][R6.64+0x200] ;  /* 0x0002000406047981 */ /* 0x000ea8000c1e1900 */
[----:B-1----:R-:W2:Y:S02]  /*0370*/  LDG.E R9, desc[UR4][R6.64] ;  /* 0x0000000406097981 */ /* 0x002ea4000c1e1900 */
[----:B--2---:R-:W-:-:S05]  /*0380*/  IADD3 R9, PT, PT, R4, R9, RZ ;  /* 0x0000000904097210 */ /* 0x004fca0007ffe0ff */
[----:B------:R0:W-:Y:S02]  /*0390*/  STG.E desc[UR4][R6.64], R9 ;  /* 0x0000000906007986 */ /* 0x0001e4000c101904 */
.L_x_11:
[----:B------:R-:W-:Y:S05]  /*03a0*/  BSYNC.RECONVERGENT B0 ;  /* 0x0000000000007941 */ /* 0x000fea0003800200 */
.L_x_10:
[----:B------:R-:W-:Y:S06]  /*03b0*/  BAR.SYNC.DEFER_BLOCKING 0x0 ;  /* 0x0000000000007b1d */ /* 0x000fec0000010000 */
[----:B------:R-:W-:Y:S04]  /*03c0*/  BSSY.RECONVERGENT B0, `(.L_x_12) ;  /* 0x0000006000007945 */ /* 0x000fe80003800200 */
[----:B------:R-:W-:Y:S05]  /*03d0*/  @P2 BRA `(.L_x_13) ;  /* 0x0000000000102947 */ /* 0x000fea0003800000 */
[----:B------:R-:W2:Y:S04]  /*03e0*/  LDG.E R4, desc[UR4][R6.64+0x100] ;  /* 0x0001000406047981 */ /* 0x000ea8000c1e1900 */
[----:B01----:R-:W2:Y:S02]  /*03f0*/  LDG.E R9, desc[UR4][R6.64] ;  /* 0x0000000406097981 */ /* 0x003ea4000c1e1900 */
[----:B--2---:R-:W-:-:S05]  /*0400*/  IADD3 R9, PT, PT, R4, R9, RZ ;  /* 0x0000000904097210 */ /* 0x004fca0007ffe0ff */
[----:B------:R2:W-:Y:S02]  /*0410*/  STG.E desc[UR4][R6.64], R9 ;  /* 0x0000000906007986 */ /* 0x0005e4000c101904 */
.L_x_13:
[----:B------:R-:W-:Y:S05]  /*0420*/  BSYNC.RECONVERGENT B0 ;  /* 0x0000000000007941 */ /* 0x000fea0003800200 */
.L_x_12:
[----:B------:R-:W-:Y:S06]  /*0430*/  BAR.SYNC.DEFER_BLOCKING 0x0 ;  /* 0x0000000000007b1d */ /* 0x000fec0000010000 */
[----:B------:R-:W-:Y:S05]  /*0440*/  @P3 EXIT ;  /* 0x000000000000394d */ /* 0x000fea0003800000 */
[----:B------:R-:W3:Y:S04]  /*0450*/  LDG.E.STRONG.SYS R4, desc[UR4][R6.64+0x80] ;  /* 0x0000800406047981 */ /* 0x000ee8000c1f5900 */
[----:B012---:R-:W3:Y:S02]  /*0460*/  LDG.E.STRONG.SYS R9, desc[UR4][R6.64] ;  /* 0x0000000406097981 */ /* 0x007ee4000c1f5900 */
[----:B---3--:R-:W-:-:S05]  /*0470*/  IMAD.IADD R9, R4, 0x1, R9 ;  /* 0x0000000104097824 */ /* 0x008fca00078e0209 */
        /* <DEDUP_REMOVED lines=28> */
.L_x_14:
        /* <DEDUP_REMOVED lines=12> */
.L_x_99:


//--------------------- .text._Z20reduceCompleteUnrollILj512EEvPiS0_j --------------------------
	.section	.text._Z20reduceCompleteUnrollILj512EEvPiS0_j,"ax",@progbits
	.align	128
        .global         _Z20reduceCompleteUnrollILj512EEvPiS0_j
        .type           _Z20reduceCompleteUnrollILj512EEvPiS0_j,@function
        .size           _Z20reduceCompleteUnrollILj512EEvPiS0_j,(.L_x_100 - _Z20reduceCompleteUnrollILj512EEvPiS0_j)
        .other          _Z20reduceCompleteUnrollILj512EEvPiS0_j,@"STO_CUDA_ENTRY STV_DEFAULT"
_Z20reduceCompleteUnrollILj512EEvPiS0_j:
.text._Z20reduceCompleteUnrollILj512EEvPiS0_j:
        /* <DEDUP_REMOVED lines=12> */
[----:B------:R-:W-:Y:S01]  /*00c0*/  IMAD.IADD R9, R4, 0x1, R5 ;  /* 0x0000000104097824 */ /* 0x000fe200078e0205 */
[C---:B------:R-:W-:Y:S02]  /*00d0*/  ISETP.GT.U32.AND P3, PT, R5.reuse, 0x3f, PT ;  /* 0x0000003f0500780c */ /* 0x040fe40003f64070 */
[----:B------:R-:W-:Y:S01]  /*00e0*/  ISETP.GT.U32.AND P4, PT, R5, 0x1f, PT ;  /* 0x0000001f0500780c */ /* 0x000fe20003f84070 */
[----:B------:R-:W-:Y:S01]  /*00f0*/  IMAD R11, R10, 0x7, R9 ;  /* 0x000000070a0b7824 */ /* 0x000fe200078e0209 */
[----:B------:R-:W-:-:S04]  /*0100*/  LEA.HI.X R3, R4, R7, RZ, 0x2, P5 ;  /* 0x0000000704037211 */ /* 0x000fc800028f14ff */
        /* <DEDUP_REMOVED lines=31> */
.L_x_16:
[----:B0-----:R-:W-:Y:S05]  /*0300*/  BSYNC.RECONVERGENT B0 ;  /* 0x0000000000007941 */ /* 0x001fea0003800200 */
.L_x_15:
[----:B------:R-:W-:Y:S01]  /*0310*/  BAR.SYNC.DEFER_BLOCKING 0x0 ;  /* 0x0000000000007b1d */ /* 0x000fe20000010000 */
[----:B------:R-:W-:-:S05]  /*0320*/  IMAD.WIDE.U32 R6, R5, 0x4, R2 ;  /* 0x0000000405067825 */ /* 0x000fca00078e0002 */
[----:B------:R-:W-:Y:S02]  /*0330*/  BSSY.RECONVERGENT B0, `(.L_x_17) ;  /* 0x0000007000007945 */ /* 0x000fe40003800200 */
[----:B------:R-:W-:Y:S06]  /*0340*/  BAR.SYNC.DEFER_BLOCKING 0x0 ;  /* 0x0000000000007b1d */ /* 0x000fec0000010000 */
[----:B------:R-:W-:Y:S05]  /*0350*/  @P1 BRA `(.L_x_18) ;  /* 0x0000000000101947 */ /* 0x000fea0003800000 */
[----:B------:R-:W2:Y:S04]  /*0360*/  LDG.E R4, desc[UR4][R6.64+0x400] ;  /* 0x0004000406047981 */ /* 0x000ea8000c1e1900 */
[----:B-1----:R-:W2:Y:S02]  /*0370*/  LDG.E R9, desc[UR4][R6.64] ;  /* 0x0000000406097981 */ /* 0x002ea4000c1e1900 */
[----:B--2---:R-:W-:-:S05]  /*0380*/  IADD3 R9, PT, PT, R4, R9, RZ ;  /* 0x0000000904097210 */ /* 0x004fca0007ffe0ff */
[----:B------:R0:W-:Y:S02]  /*0390*/  STG.E desc[UR4][R6.64], R9 ;  /* 0x0000000906007986 */ /* 0x0001e4000c101904 */
.L_x_18:
[----:B------:R-:W-:Y:S05]  /*03a0*/  BSYNC.RECONVERGENT B0 ;  /* 0x0000000000007941 */ /* 0x000fea0003800200 */
.L_x_17:
[----:B------:R-:W-:Y:S06]  /*03b0*/  BAR.SYNC.DEFER_BLOCKING 0x0 ;  /* 0x0000000000007b1d */ /* 0x000fec0000010000 */
[----:B------:R-:W-:Y:S04]  /*03c0*/  BSSY.RECONVERGENT B0, `(.L_x_19) ;  /* 0x0000006000007945 */ /* 0x000fe80003800200 */
[----:B------:R-:W-:Y:S05]  /*03d0*/  @P2 BRA `(.L_x_20) ;  /* 0x0000000000102947 */ /* 0x000fea0003800000 */
[----:B------:R-:W2:Y:S04]  /*03e0*/  LDG.E R4, desc[UR4][R6.64+0x200] ;  /* 0x0002000406047981 */ /* 0x000ea8000c1e1900 */
[----:B01----:R-:W2:Y:S02]  /*03f0*/  LDG.E R9, desc[UR4][R6.64] ;  /* 0x0000000406097981 */ /* 0x003ea4000c1e1900 */
[----:B--2---:R-:W-:-:S05]  /*0400*/  IMAD.IADD R9, R4, 0x1, R9 ;  /* 0x0000000104097824 */ /* 0x004fca00078e0209 */
[----:B------:R2:W-:Y:S02]  /*0410*/  STG.E desc[UR4][R6.64], R9 ;  /* 0x0000000906007986 */ /* 0x0005e4000c101904 */
.L_x_20:
[----:B------:R-:W-:Y:S05]  /*0420*/  BSYNC.RECONVERGENT B0 ;  /* 0x0000000000007941 */ /* 0x000fea0003800200 */
.L_x_19:
[----:B------:R-:W-:Y:S06]  /*0430*/  BAR.SYNC.DEFER_BLOCKING 0x0 ;  /* 0x0000000000007b1d */ /* 0x000fec0000010000 */
[----:B------:R-:W-:Y:S04]  /*0440*/  BSSY.RECONVERGENT B0, `(.L_x_21) ;  /* 0x0000006000007945 */ /* 0x000fe80003800200 */
[----:B------:R-:W-:Y:S05]  /*0450*/  @P3 BRA `(.L_x_22) ;  /* 0x0000000000103947 */ /* 0x000fea0003800000 */
[----:B------:R-:W3:Y:S04]  /*0460*/  LDG.E R4, desc[UR4][R6.64+0x100] ;  /* 0x0001000406047981 */ /* 0x000ee8000c1e1900 */
[----:B012---:R-:W3:Y:S02]  /*0470*/  LDG.E R9, desc[UR4][R6.64] ;  /* 0x0000000406097981 */ /* 0x007ee4000c1e1900 */
[----:B---3--:R-:W-:-:S05]  /*0480*/  IADD3 R9, PT, PT, R4, R9, RZ ;  /* 0x0000000904097210 */ /* 0x008fca0007ffe0ff */
[----:B------:R3:W-:Y:S02]  /*0490*/  STG.E desc[UR4][R6.64], R9 ;  /* 0x0000000906007986 */ /* 0x0007e4000c101904 */
.L_x_22:
[----:B------:R-:W-:Y:S05]  /*04a0*/  BSYNC.RECONVERGENT B0 ;  /* 0x0000000000007941 */ /* 0x000fea0003800200 */
.L_x_21:
[----:B------:R-:W-:Y:S06]  /*04b0*/  BAR.SYNC.DEFER_BLOCKING 0x0 ;  /* 0x0000000000007b1d */ /* 0x000fec0000010000 */
[----:B------:R-:W-:Y:S05]  /*04c0*/  @P4 EXIT ;  /* 0x000000000000494d */ /* 0x000fea0003800000 */
[----:B------:R-:W4:Y:S04]  /*04d0*/  LDG.E.STRONG.SYS R4, desc[UR4][R6.64+0x80] ;  /* 0x0000800406047981 */ /* 0x000f28000c1f5900 */
[----:B0123--:R-:W4:Y:S02]  /*04e0*/  LDG.E.STRONG.SYS R9, desc[UR4][R6.64] ;  /* 0x0000000406097981 */ /* 0x00ff24000c1f5900 */
[----:B----4-:R-:W-:-:S05]  /*04f0*/  IMAD.IADD R9, R4, 0x1, R9 ;  /* 0x0000000104097824 */ /* 0x010fca00078e0209 */
        /* <DEDUP_REMOVED lines=28> */
.L_x_23:
        /* <DEDUP_REMOVED lines=12> */
.L_x_100:


//--------------------- .text._Z20reduceCompleteUnrollILj1024EEvPiS0_j --------------------------
	.section	.text._Z20reduceCompleteUnrollILj1024EEvPiS0_j,"ax",@progbits
	.align	128
        .global         _Z20reduceCompleteUnrollILj1024EEvPiS0_j
        .type           _Z20reduceCompleteUnrollILj1024EEvPiS0_j,@function
        .size           _Z20reduceCompleteUnrollILj1024EEvPiS0_j,(.L_x_101 - _Z20reduceCompleteUnrollILj1024EEvPiS0_j)
        .other          _Z20reduceCompleteUnrollILj1024EEvPiS0_j,@"STO_CUDA_ENTRY STV_DEFAULT"
_Z20reduceCompleteUnrollILj1024EEvPiS0_j:
.text._Z20reduceCompleteUnrollILj1024EEvPiS0_j:
        /* <DEDUP_REMOVED lines=14> */
[C---:B------:R-:W-:Y:S01]  /*00e0*/  ISETP.GT.U32.AND P4, PT, R5.reuse, 0x3f, PT ;  /* 0x0000003f0500780c */ /* 0x040fe20003f84070 */
[----:B------:R-:W-:Y:S01]  /*00f0*/  IMAD R11, R10, 0x7, R9 ;  /* 0x000000070a0b7824 */ /* 0x000fe200078e0209 */
[----:B------:R-:W-:-:S02]  /*0100*/  ISETP.GT.U32.AND P5, PT, R5, 0x1f, PT ;  /* 0x0000001f0500780c */ /* 0x000fc40003fa4070 */
[----:B------:R-:W-:Y:S02]  /*0110*/  LEA.HI.X R3, R4, R7, RZ, 0x2, P6 ;  /* 0x0000000704037211 */ /* 0x000fe400030f14ff */
        /* <DEDUP_REMOVED lines=31> */
.L_x_25:
[----:B0-----:R-:W-:Y:S05]  /*0310*/  BSYNC.RECONVERGENT B0 ;  /* 0x0000000000007941 */ /* 0x001fea0003800200 */
.L_x_24:
[----:B------:R-:W-:Y:S01]  /*0320*/  BAR.SYNC.DEFER_BLOCKING 0x0 ;  /* 0x0000000000007b1d */ /* 0x000fe20000010000 */
[----:B------:R-:W-:-:S05]  /*0330*/  IMAD.WIDE.U32 R6, R5, 0x4, R2 ;  /* 0x0000000405067825 */ /* 0x000fca00078e0002 */
[----:B------:R-:W-:Y:S04]  /*0340*/  BSSY.RECONVERGENT B0, `(.L_x_26) ;  /* 0x0000006000007945 */ /* 0x000fe80003800200 */
[----:B------:R-:W-:Y:S05]  /*0350*/  @P1 BRA `(.L_x_27) ;  /* 0x0000000000101947 */ /* 0x000fea0003800000 */
[----:B------:R-:W2:Y:S04]  /*0360*/  LDG.E R4, desc[UR4][R6.64+0x800] ;  /* 0x0008000406047981 */ /* 0x000ea8000c1e1900 */
[----:B-1----:R-:W2:Y:S02]  /*0370*/  LDG.E R9, desc[UR4][R6.64] ;  /* 0x0000000406097981 */ /* 0x002ea4000c1e1900 */
[----:B--2---:R-:W-:-:S05]  /*0380*/  IADD3 R9, PT, PT, R4, R9, RZ ;  /* 0x0000000904097210 */ /* 0x004fca0007ffe0ff */
[----:B------:R0:W-:Y:S02]  /*0390*/  STG.E desc[UR4][R6.64], R9 ;  /* 0x0000000906007986 */ /* 0x0001e4000c101904 */
.L_x_27:
[----:B------:R-:W-:Y:S05]  /*03a0*/  BSYNC.RECONVERGENT B0 ;  /* 0x0000000000007941 */ /* 0x000fea0003800200 */
.L_x_26:
[----:B------:R-:W-:Y:S06]  /*03b0*/  BAR.SYNC.DEFER_BLOCKING 0x0 ;  /* 0x0000000000007b1d */ /* 0x000fec0000010000 */
[----:B------:R-:W-:Y:S04]  /*03c0*/  BSSY.RECONVERGENT B0, `(.L_x_28) ;  /* 0x0000006000007945 */ /* 0x000fe80003800200 */
[----:B------:R-:W-:Y:S05]  /*03d0*/  @P2 BRA `(.L_x_29) ;  /* 0x0000000000102947 */ /* 0x000fea0003800000 */
[----:B------:R-:W2:Y:S04]  /*03e0*/  LDG.E R4, desc[UR4][R6.64+0x400] ;  /* 0x0004000406047981 */ /* 0x000ea8000c1e1900 */
[----:B01----:R-:W2:Y:S02]  /*03f0*/  LDG.E R9, desc[UR4][R6.64] ;  /* 0x0000000406097981 */ /* 0x003ea4000c1e1900 */
[----:B--2---:R-:W-:-:S05]  /*0400*/  IMAD.IADD R9, R4, 0x1, R9 ;  /* 0x0000000104097824 */ /* 0x004fca00078e0209 */
[----:B------:R2:W-:Y:S02]  /*0410*/  STG.E desc[UR4][R6.64], R9 ;  /* 0x0000000906007986 */ /* 0x0005e4000c101904 */
.L_x_29:
[----:B------:R-:W-:Y:S05]  /*0420*/  BSYNC.RECONVERGENT B0 ;  /* 0x0000000000007941 */ /* 0x000fea0003800200 */
.L_x_28:
[----:B------:R-:W-:Y:S06]  /*0430*/  BAR.SYNC.DEFER_BLOCKING 0x0 ;  /* 0x0000000000007b1d */ /* 0x000fec0000010000 */
[----:B------:R-:W-:Y:S04]  /*0440*/  BSSY.RECONVERGENT B0, `(.L_x_30) ;  /* 0x0000006000007945 */ /* 0x000fe80003800200 */
[----:B------:R-:W-:Y:S05]  /*0450*/  @P3 BRA `(.L_x_31) ;  /* 0x0000000000103947 */ /* 0x000fea0003800000 */
[----:B------:R-:W3:Y:S04]  /*0460*/  LDG.E R4, desc[UR4][R6.64+0x200] ;  /* 0x0002000406047981 */ /* 0x000ee8000c1e1900 */
[----:B012---:R-:W3:Y:S02]  /*0470*/  LDG.E R9, desc[UR4][R6.64] ;  /* 0x0000000406097981 */ /* 0x007ee4000c1e1900 */
[----:B---3--:R-:W-:-:S05]  /*0480*/  IADD3 R9, PT, PT, R4, R9, RZ ;  /* 0x0000000904097210 */ /* 0x008fca0007ffe0ff */
[----:B------:R3:W-:Y:S02]  /*0490*/  STG.E desc[UR4][R6.64], R9 ;  /* 0x0000000906007986 */ /* 0x0007e4000c101904 */
.L_x_31:
[----:B------:R-:W-:Y:S05]  /*04a0*/  BSYNC.RECONVERGENT B0 ;  /* 0x0000000000007941 */ /* 0x000fea0003800200 */
.L_x_30:
[----:B------:R-:W-:Y:S06]  /*04b0*/  BAR.SYNC.DEFER_BLOCKING 0x0 ;  /* 0x0000000000007b1d */ /* 0x000fec0000010000 */
[----:B------:R-:W-:Y:S04]  /*04c0*/  BSSY.RECONVERGENT B0, `(.L_x_32) ;  /* 0x0000006000007945 */ /* 0x000fe80003800200 */
[----:B------:R-:W-:Y:S05]  /*04d0*/  @P4 BRA `(.L_x_33) ;  /* 0x0000000000104947 */ /* 0x000fea0003800000 */
[----:B------:R-:W4:Y:S04]  /*04e0*/  LDG.E R4, desc[UR4][R6.64+0x100] ;  /* 0x0001000406047981 */ /* 0x000f28000c1e1900 */
[----:B0123--:R-:W4:Y:S02]  /*04f0*/  LDG.E R9, desc[UR4][R6.64] ;  /* 0x0000000406097981 */ /* 0x00ff24000c1e1900 */
[----:B----4-:R-:W-:-:S05]  /*0500*/  IMAD.IADD R9, R4, 0x1, R9 ;  /* 0x0000000104097824 */ /* 0x010fca00078e0209 */
[----:B------:R4:W-:Y:S02]  /*0510*/  STG.E desc[UR4][R6.64], R9 ;  /* 0x0000000906007986 */ /* 0x0009e4000c101904 */
.L_x_33:
[----:B------:R-:W-:Y:S05]  /*0520*/  BSYNC.RECONVERGENT B0 ;  /* 0x0000000000007941 */ /* 0x000fea0003800200 */
.L_x_32:
[----:B------:R-:W-:Y:S06]  /*0530*/  BAR.SYNC.DEFER_BLOCKING 0x0 ;  /* 0x0000000000007b1d */ /* 0x000fec0000010000 */
[----:B------:R-:W-:Y:S05]  /*0540*/  @P5 EXIT ;  /* 0x000000000000594d */ /* 0x000fea0003800000 */
[----:B------:R-:W5:Y:S04]  /*0550*/  LDG.E.STRONG.SYS R4, desc[UR4][R6.64+0x80] ;  /* 0x0000800406047981 */ /* 0x000f68000c1f5900 */
[----:B01234-:R-:W5:Y:S02]  /*0560*/  LDG.E.STRONG.SYS R9, desc[UR4][R6.64] ;  /* 0x0000000406097981 */ /* 0x01ff64000c1f5900 */
[----:B-----5:R-:W-:-:S05]  /*0570*/  IADD3 R9, PT, PT, R4, R9, RZ ;  /* 0x0000000904097210 */ /* 0x020fca0007ffe0ff */
[----:B------:R0:W-:Y:S04]  /*0580*/  STG.E.STRONG.SYS desc[UR4][R6.64], R9 ;  /* 0x0000000906007986 */ /* 0x0001e8000c115904 */
        /* <DEDUP_REMOVED lines=27> */
.L_x_34:
        /* <DEDUP_REMOVED lines=12> */
.L_x_101:


//--------------------- .text._Z17reduceUnrollWarpsPiS_j --------------------------
	.section	.text._Z17reduceUnrollWarpsPiS_j,"ax",@progbits
	.align	128
        .global         _Z17reduceUnrollWarpsPiS_j
        .type           _Z17reduceUnrollWarpsPiS_j,@function
        .size           _Z17reduceUnrollWarpsPiS_j,(.L_x_102 - _Z17reduceUnrollWarpsPiS_j)
        .other          _Z17reduceUnrollWarpsPiS_j,@"STO_CUDA_ENTRY STV_DEFAULT"
_Z17reduceUnrollWarpsPiS_j:
.text._Z17reduceUnrollWarpsPiS_j:
[----:B------:R-:W-:Y:S01]  /*0000*/  LDC R1, c[0x0][0x37c] ;  /* 0x0000df00ff017b82 */ /* 0x000fe20000000800 */
[----:B------:R-:W0:Y:S01]  /*0010*/  S2R R0, SR_CTAID.X ;  /* 0x0000000000007919 */ /* 0x000e220000002500 */
[----:B------:R-:W0:Y:S06]  /*0020*/  LDCU UR6, c[0x0][0x360] ;  /* 0x00006c00ff0677ac */ /* 0x000e2c0008000800 */
[----:B------:R-:W1:Y:S01]  /*0030*/  LDC.64 R6, c[0x0][0x380] ;  /* 0x0000e000ff067b82 */ /* 0x000e620000000a00 */
[----:B------:R-:W2:Y:S01]  /*0040*/  S2R R5, SR_TID.X ;  /* 0x0000000000057919 */ /* 0x000ea20000002100 */
[----:B------:R-:W3:Y:S01]  /*0050*/  LDCU UR4, c[0x0][0x390] ;  /* 0x00007200ff0477ac */ /* 0x000ee20008000800 */
[----:B0-----:R-:W-:-:S04]  /*0060*/  IMAD R2, R0, UR6, RZ ;  /* 0x0000000600027c24 */ /* 0x001fc8000f8e02ff */
[----:B------:R-:W-:-:S04]  /*0070*/  IMAD.SHL.U32 R4, R2, 0x2, RZ ;  /* 0x0000000202047824 */ /* 0x000fc800078e00ff */
[----:B--2---:R-:W-:-:S05]  /*0080*/  IMAD.IADD R3, R4, 0x1, R5 ;  /* 0x0000000104037824 */ /* 0x004fca00078e0205 */
[----:B------:R-:W-:-:S04]  /*0090*/  IADD3 R9, PT, PT, R3, UR6, RZ ;  /* 0x0000000603097c10 */ /* 0x000fc8000fffe0ff */
[----:B---3--:R-:W-:Y:S01]  /*00a0*/  ISETP.GE.U32.AND P0, PT, R9, UR4, PT ;  /* 0x0000000409007c0c */ /* 0x008fe2000bf06070 */
[----:B------:R-:W0:-:S12]  /*00b0*/  LDCU.64 UR4, c[0x0][0x358] ;  /* 0x00006b00ff0477ac */ /* 0x000e180008000a00 */
[----:B------:R-:W2:Y:S02]  /*00c0*/  @!P0 LDC.64 R10, c[0x0][0x380] ;  /* 0x0000e000ff0a8b82 */ /* 0x000ea40000000a00 */
[----:B--2---:R-:W-:-:S04]  /*00d0*/  @!P0 IMAD.WIDE.U32 R8, R9, 0x4, R10 ;  /* 0x0000000409088825 */ /* 0x004fc800078e000a */
[----:B------:R-:W-:Y:S02]  /*00e0*/  @!P0 IMAD.WIDE.U32 R10, R3, 0x4, R10 ;  /* 0x00000004030a8825 */ /* 0x000fe400078e000a */
[----:B0-----:R-:W2:Y:S04]  /*00f0*/  @!P0 LDG.E R8, desc[UR4][R8.64] ;  /* 0x0000000408088981 */ /* 0x001ea8000c1e1900 */
[----:B------:R-:W2:Y:S01]  /*0100*/  @!P0 LDG.E R3, desc[UR4][R10.64] ;  /* 0x000000040a038981 */ /* 0x000ea2000c1e1900 */
[----:B------:R-:W-:Y:S02]  /*0110*/  MOV R12, UR6 ;  /* 0x00000006000c7c02 */ /* 0x000fe40008000f00 */
[----:B-1----:R-:W-:Y:S01]  /*0120*/  LEA R2, P1, R4, R6, 0x2 ;  /* 0x0000000604027211 */ /* 0x002fe200078210ff */
[----:B--2---:R-:W-:-:S03]  /*0130*/  @!P0 IMAD.IADD R13, R8, 0x1, R3 ;  /* 0x00000001080d8824 */ /* 0x004fc600078e0203 */
[----:B------:R-:W-:Y:S02]  /*0140*/  LEA.HI.X R3, R4, R7, RZ, 0x2, P1 ;  /* 0x0000000704037211 */ /* 0x000fe400008f14ff */
[----:B------:R0:W-:Y:S01]  /*0150*/  @!P0 STG.E desc[UR4][R10.64], R13 ;  /* 0x0000000d0a008986 */ /* 0x0001e2000c101904 */
[----:B------:R-:W-:Y:S01]  /*0160*/  BAR.SYNC.DEFER_BLOCKING 0x0 ;  /* 0x0000000000007b1d */ /* 0x000fe20000010000 */
[----:B------:R-:W-:Y:S01]  /*0170*/  ISETP.GE.U32.AND P0, PT, R12, 0x42, PT ;  /* 0x000000420c00780c */ /* 0x000fe20003f06070 */
[----:B------:R-:W-:-:S12]  /*0180*/  IMAD.WIDE.U32 R6, R5, 0x4, R2 ;  /* 0x0000000405067825 */ /* 0x000fd800078e0002 */
[----:B0-----:R-:W-:Y:S05]  /*0190*/  @!P0 BRA `(.L_x_35) ;  /* 0x0000000000388947 */ /* 0x001fea0003800000 */
.L_x_38:
[----:B------:R-:W-:Y:S01]  /*01a0*/  SHF.R.U32.HI R4, RZ, 0x1, R12 ;  /* 0x00000001ff047819 */ /* 0x000fe2000001160c */
[----:B------:R-:W-:Y:S03]  /*01b0*/  BSSY.RECONVERGENT B0, `(.L_x_36) ;  /* 0x0000008000007945 */ /* 0x000fe60003800200 */
[----:B------:R-:W-:-:S13]  /*01c0*/  ISETP.GE.U32.AND P0, PT, R5, R4, PT ;  /* 0x000000040500720c */ /* 0x000fda0003f06070 */
[----:B0-----:R-:W-:Y:S05]  /*01d0*/  @P0 BRA `(.L_x_37) ;  /* 0x0000000000140947 */ /* 0x001fea0003800000 */
[----:B------:R-:W-:Y:S01]  /*01e0*/  IMAD.WIDE.U32 R8, R4, 0x4, R6 ;  /* 0x0000000404087825 */ /* 0x000fe200078e0006 */
[----:B------:R-:W2:Y:S05]  /*01f0*/  LDG.E R11, desc[UR4][R6.64] ;  /* 0x00000004060b7981 */ /* 0x000eaa000c1e1900 */
[----:B------:R-:W2:Y:S02]  /*0200*/  LDG.E R8, desc[UR4][R8.64] ;  /* 0x0000000408087981 */ /* 0x000ea4000c1e1900 */
[----:B--2---:R-:W-:-:S05]  /*0210*/  IMAD.IADD R11, R8, 0x1, R11 ;  /* 0x00000001080b7824 */ /* 0x004fca00078e020b */
[----:B------:R0:W-:Y:S02]  /*0220*/  STG.E desc[UR4][R6.64], R11 ;  /* 0x0000000b06007986 */ /* 0x0001e4000c101904 */
.L_x_37:
[----:B------:R-:W-:Y:S05]  /*0230*/  BSYNC.RECONVERGENT B0 ;  /* 0x0000000000007941 */ /* 0x000fea0003800200 */
.L_x_36:
[----:B------:R-:W-:Y:S01]  /*0240*/  BAR.SYNC.DEFER_BLOCKING 0x0 ;  /* 0x0000000000007b1d */ /* 0x000fe20000010000 */
[----:B------:R-:W-:Y:S02]  /*0250*/  ISETP.GT.U32.AND P0, PT, R12, 0x83, PT ;  /* 0x000000830c00780c */ /* 0x000fe40003f04070 */
[----:B------:R-:W-:-:S11]  /*0260*/  MOV R12, R4 ;  /* 0x00000004000c7202 */ /* 0x000fd60000000f00 */
[----:B------:R-:W-:Y:S05]  /*0270*/  @P0 BRA `(.L_x_38) ;  /* 0xfffffffc00c80947 */ /* 0x000fea000383ffff */
.L_x_35:
[----:B------:R-:W-:-:S13]  /*0280*/  ISETP.GT.U32.AND P0, PT, R5, 0x1f, PT ;  /* 0x0000001f0500780c */ /* 0x000fda0003f04070 */
[----:B------:R-:W-:Y:S05]  /*0290*/  @P0 EXIT ;  /* 0x000000000000094d */ /* 0x000fea0003800000 */
[----:B------:R-:W2:Y:S04]  /*02a0*/  LDG.E.STRONG.SYS R4, desc[UR4][R6.64+0x80] ;  /* 0x0000800406047981 */ /* 0x000ea8000c1f5900 */
[----:B------:R-:W2:Y:S02]  /*02b0*/  LDG.E.STRONG.SYS R9, desc[UR4][R6.64] ;  /* 0x0000000406097981 */ /* 0x000ea4000c1f5900 */
[----:B--2---:R-:W-:-:S05]  /*02c0*/  IMAD.IADD R9, R4, 0x1, R9 ;  /* 0x0000000104097824 */ /* 0x004fca00078e0209 */
[----:B------:R1:W-:Y:S04]  /*02d0*/  STG.E.STRONG.SYS desc[UR4][R6.64], R9 ;  /* 0x0000000906007986 */ /* 0x0003e8000c115904 */
[----:B------:R-:W2:Y:S04]  /*02e0*/  LDG.E.STRONG.SYS R4, desc[UR4][R6.64+0x40] ;  /* 0x0000400406047981 */ /* 0x000ea8000c1f5900 */
[----:B0-----:R-:W2:Y:S02]  /*02f0*/  LDG.E.STRONG.SYS R11, desc[UR4][R6.64] ;  /* 0x00000004060b7981 */ /* 0x001ea4000c1f5900 */
[----:B--2---:R-:W-:-:S05]  /*0300*/  IADD3 R11, PT, PT, R4, R11, RZ ;  /* 0x0000000b040b7210 */ /* 0x004fca0007ffe0ff */
[----:B------:R0:W-:Y:S04]  /*0310*/  STG.E.STRONG.SYS desc[UR4][R6.64], R11 ;  /* 0x0000000b06007986 */ /* 0x0001e8000c115904 */
[----:B------:R-:W2:Y:S04]  /*0320*/  LDG.E.STRONG.SYS R4, desc[UR4][R6.64+0x20] ;  /* 0x0000200406047981 */ /* 0x000ea8000c1f5900 */
[----:B------:R-:W2:Y:S02]  /*0330*/  LDG.E.STRONG.SYS R13, desc[UR4][R6.64] ;  /* 0x00000004060d7981 */ /* 0x000ea4000c1f5900 */
[----:B--2---:R-:W-:-:S05]  /*0340*/  IMAD.IADD R13, R4, 0x1, R13 ;  /* 0x00000001040d7824 */ /* 0x004fca00078e020d */
[----:B------:R2:W-:Y:S04]  /*0350*/  STG.E.STRONG.SYS desc[UR4][R6.64], R13 ;  /* 0x0000000d06007986 */ /* 0x0005e8000c115904 */
[----:B------:R-:W3:Y:S04]  /*0360*/  LDG.E.STRONG.SYS R4, desc[UR4][R6.64+0x10] ;  /* 0x0000100406047981 */ /* 0x000ee8000c1f5900 */
[----:B------:R-:W3:Y:S02]  /*0370*/  LDG.E.STRONG.SYS R15, desc[UR4][R6.64] ;  /* 0x00000004060f7981 */ /* 0x000ee4000c1f5900 */
[----:B---3--:R-:W-:-:S05]  /*0380*/  IADD3 R15, PT, PT, R4, R15, RZ ;  /* 0x0000000f040f7210 */ /* 0x008fca0007ffe0ff */
[----:B------:R2:W-:Y:S04]  /*0390*/  STG.E.STRONG.SYS desc[UR4][R6.64], R15 ;  /* 0x0000000f06007986 */ /* 0x0005e8000c115904 */
[----:B------:R-:W3:Y:S04]  /*03a0*/  LDG.E.STRONG.SYS R4, desc[UR4][R6.64+0x8] ;  /* 0x0000080406047981 */ /* 0x000ee8000c1f5900 */
[----:B-1----:R-:W3:Y:S02]  /*03b0*/  LDG.E.STRONG.SYS R9, desc[UR4][R6.64] ;  /* 0x0000000406097981 */ /* 0x002ee4000c1f5900 */
[----:B---3--:R-:W-:-:S05]  /*03c0*/  IMAD.IADD R9, R4, 0x1, R9 ;  /* 0x0000000104097824 */ /* 0x008fca00078e0209 */
[----:B------:R2:W-:Y:S04]  /*03d0*/  STG.E.STRONG.SYS desc[UR4][R6.64], R9 ;  /* 0x0000000906007986 */ /* 0x0005e8000c115904 */
[----:B------:R-:W3:Y:S04]  /*03e0*/  LDG.E.STRONG.SYS R4, desc[UR4][R6.64+0x4] ;  /* 0x0000040406047981 */ /* 0x000ee8000c1f5900 */
[----:B0-----:R-:W3:Y:S01]  /*03f0*/  LDG.E.STRONG.SYS R11, desc[UR4][R6.64] ;  /* 0x00000004060b7981 */ /* 0x001ee2000c1f5900 */
        /* <DEDUP_REMOVED lines=9> */
.L_x_39:
        /* <DEDUP_REMOVED lines=15> */
.L_x_102:


//--------------------- .text._Z26reduceCompleteUnrollWarps8PiS_j --------------------------
	.section	.text._Z26reduceCompleteUnrollWarps8PiS_j,"ax",@progbits
	.align	128
        .global         _Z26reduceCompleteUnrollWarps8PiS_j
        .type           _Z26reduceCompleteUnrollWarps8PiS_j,@function
        .size           _Z26reduceCompleteUnrollWarps8PiS_j,(.L_x_103 - _Z26reduceCompleteUnrollWarps8PiS_j)
        .other          _Z26reduceCompleteUnrollWarps8PiS_j,@"STO_CUDA_ENTRY STV_DEFAULT"
_Z26reduceCompleteUnrollWarps8PiS_j:
.text._Z26reduceCompleteUnrollWarps8PiS_j:
[----:B------:R-:W-:Y:S01]  /*0000*/  LDC R1, c[0x0][0x37c] ;  /* 0x0000df00ff017b82 */ /* 0x000fe20000000800 */
[----:B------:R-:W0:Y:S07]  /*0010*/  S2R R0, SR_CTAID.X ;  /* 0x0000000000007919 */ /* 0x000e2e0000002500 */
[----:B------:R-:W0:Y:S01]  /*0020*/  LDC R10, c[0x0][0x360] ;  /* 0x0000d800ff0a7b82 */ /* 0x000e220000000800 */
[----:B------:R-:W1:Y:S01]  /*0030*/  LDCU UR4, c[0x0][0x390] ;  /* 0x00007200ff0477ac */ /* 0x000e620008000800 */
[----:B------:R-:W-:Y:S01]  /*0040*/  BSSY.RECONVERGENT B0, `(.L_x_40) ;  /* 0x0000031000007945 */ /* 0x000fe20003800200 */
[----:B------:R-:W2:Y:S05]  /*0050*/  S2R R5, SR_TID.X ;  /* 0x0000000000057919 */ /* 0x000eaa0000002100 */
[----:B------:R-:W3:Y:S01]  /*0060*/  LDC.64 R6, c[0x0][0x380] ;  /* 0x0000e000ff067b82 */ /* 0x000ee20000000a00 */
[----:B0-----:R-:W-:-:S04]  /*0070*/  IMAD R2, R0, R10, RZ ;  /* 0x0000000a00027224 */ /* 0x001fc800078e02ff */
[----:B------:R-:W-:Y:S01]  /*0080*/  IMAD.SHL.U32 R4, R2, 0x8, RZ ;  /* 0x0000000802047824 */ /* 0x000fe200078e00ff */
[C---:B--2---:R-:W-:Y:S02]  /*0090*/  ISETP.GT.U32.AND P1, PT, R5.reuse, 0x1ff, PT ;  /* 0x000001ff0500780c */ /* 0x044fe40003f24070 */
[C---:B------:R-:W-:Y:S01]  /*00a0*/  ISETP.GT.U32.AND P2, PT, R5.reuse, 0xff, PT ;  /* 0x000000ff0500780c */ /* 0x040fe20003f44070 */
[----:B------:R-:W-:Y:S01]  /*00b0*/  IMAD.IADD R9, R4, 0x1, R5 ;  /* 0x0000000104097824 */ /* 0x000fe200078e0205 */
[C---:B------:R-:W-:Y:S02]  /*00c0*/  ISETP.GT.U32.AND P3, PT, R5.reuse, 0x7f, PT ;  /* 0x0000007f0500780c */ /* 0x040fe40003f64070 */
[C---:B------:R-:W-:Y:S01]  /*00d0*/  ISETP.GT.U32.AND P0, PT, R5.reuse, 0x3f, PT ;  /* 0x0000003f0500780c */ /* 0x040fe20003f04070 */
[----:B------:R-:W-:Y:S01]  /*00e0*/  IMAD R11, R10, 0x7, R9 ;  /* 0x000000070a0b7824 */ /* 0x000fe200078e0209 */
[----:B---3--:R-:W-:Y:S02]  /*00f0*/  LEA R2, P6, R4, R6, 0x2 ;  /* 0x0000000604027211 */ /* 0x008fe400078c10ff */
[----:B------:R-:W-:-:S02]  /*0100*/  ISETP.GT.U32.AND P4, PT, R5, 0x1f, PT ;  /* 0x0000001f0500780c */ /* 0x000fc40003f84070 */
[----:B-1----:R-:W-:Y:S01]  /*0110*/  ISETP.GE.U32.AND P5, PT, R11, UR4, PT ;  /* 0x000000040b007c0c */ /* 0x002fe2000bfa6070 */
[----:B------:R-:W0:Y:S01]  /*0120*/  LDCU.64 UR4, c[0x0][0x358] ;  /* 0x00006b00ff0477ac */ /* 0x000e220008000a00 */
[C---:B------:R-:W-:Y:S02]  /*0130*/  ISETP.LT.U32.OR P1, PT, R10.reuse, 0x400, P1 ;  /* 0x000004000a00780c */ /* 0x040fe40000f21470 */
[C---:B------:R-:W-:Y:S02]  /*0140*/  ISETP.LT.U32.OR P2, PT, R10.reuse, 0x200, P2 ;  /* 0x000002000a00780c */ /* 0x040fe40001741470 */
[C---:B------:R-:W-:Y:S02]  /*0150*/  ISETP.LT.U32.OR P3, PT, R10.reuse, 0x100, P3 ;  /* 0x000001000a00780c */ /* 0x040fe40001f61470 */
[----:B------:R-:W-:Y:S02]  /*0160*/  ISETP.LT.U32.OR P0, PT, R10, 0x80, P0 ;  /* 0x000000800a00780c */ /* 0x000fe40000701470 */
[----:B------:R-:W-:-:S03]  /*0170*/  LEA.HI.X R3, R4, R7, RZ, 0x2, P6 ;  /* 0x0000000704037211 */ /* 0x000fc600030f14ff */
[----:B------:R-:W-:Y:S08]  /*0180*/  @P5 BRA `(.L_x_41) ;  /* 0x0000000000705947 */ /* 0x000ff00003800000 */
        /* <DEDUP_REMOVED lines=28> */
.L_x_41:
[----:B0-----:R-:W-:Y:S05]  /*0350*/  BSYNC.RECONVERGENT B0 ;  /* 0x0000000000007941 */ /* 0x001fea0003800200 */
.L_x_40:
        /* <DEDUP_REMOVED lines=8> */
.L_x_43:
[----:B------:R-:W-:Y:S05]  /*03e0*/  BSYNC.RECONVERGENT B0 ;  /* 0x0000000000007941 */ /* 0x000fea0003800200 */
.L_x_42:
[----:B------:R-:W-:Y:S06]  /*03f0*/  BAR.SYNC.DEFER_BLOCKING 0x0 ;  /* 0x0000000000007b1d */ /* 0x000fec0000010000 */
[----:B------:R-:W-:Y:S04]  /*0400*/  BSSY.RECONVERGENT B0, `(.L_x_44) ;  /* 0x0000006000007945 */ /* 0x000fe80003800200 */
[----:B------:R-:W-:Y:S05]  /*0410*/  @P2 BRA `(.L_x_45) ;  /* 0x0000000000102947 */ /* 0x000fea0003800000 */
[----:B------:R-:W2:Y:S04]  /*0420*/  LDG.E R4, desc[UR4][R6.64+0x400] ;  /* 0x0004000406047981 */ /* 0x000ea8000c1e1900 */
[----:B01----:R-:W2:Y:S02]  /*0430*/  LDG.E R9, desc[UR4][R6.64] ;  /* 0x0000000406097981 */ /* 0x003ea4000c1e1900 */
[----:B--2---:R-:W-:-:S05]  /*0440*/  IMAD.IADD R9, R4, 0x1, R9 ;  /* 0x0000000104097824 */ /* 0x004fca00078e0209 */
[----:B------:R2:W-:Y:S02]  /*0450*/  STG.E desc[UR4][R6.64], R9 ;  /* 0x0000000906007986 */ /* 0x0005e4000c101904 */
.L_x_45:
[----:B------:R-:W-:Y:S05]  /*0460*/  BSYNC.RECONVERGENT B0 ;  /* 0x0000000000007941 */ /* 0x000fea0003800200 */
.L_x_44:
[----:B------:R-:W-:Y:S06]  /*0470*/  BAR.SYNC.DEFER_BLOCKING 0x0 ;  /* 0x0000000000007b1d */ /* 0x000fec0000010000 */
[----:B------:R-:W-:Y:S04]  /*0480*/  BSSY.RECONVERGENT B0, `(.L_x_46) ;  /* 0x0000006000007945 */ /* 0x000fe80003800200 */
[----:B------:R-:W-:Y:S05]  /*0490*/  @P3 BRA `(.L_x_47) ;  /* 0x0000000000103947 */ /* 0x000fea0003800000 */
[----:B------:R-:W3:Y:S04]  /*04a0*/  LDG.E R4, desc[UR4][R6.64+0x200] ;  /* 0x0002000406047981 */ /* 0x000ee8000c1e1900 */
[----:B012---:R-:W3:Y:S02]  /*04b0*/  LDG.E R9, desc[UR4][R6.64] ;  /* 0x0000000406097981 */ /* 0x007ee4000c1e1900 */
[----:B---3--:R-:W-:-:S05]  /*04c0*/  IADD3 R9, PT, PT, R4, R9, RZ ;  /* 0x0000000904097210 */ /* 0x008fca0007ffe0ff */
[----:B------:R3:W-:Y:S02]  /*04d0*/  STG.E desc[UR4][R6.64], R9 ;  /* 0x0000000906007986 */ /* 0x0007e4000c101904 */
.L_x_47:
[----:B------:R-:W-:Y:S05]  /*04e0*/  BSYNC.RECONVERGENT B0 ;  /* 0x0000000000007941 */ /* 0x000fea0003800200 */
.L_x_46:
[----:B------:R-:W-:Y:S06]  /*04f0*/  BAR.SYNC.DEFER_BLOCKING 0x0 ;  /* 0x0000000000007b1d */ /* 0x000fec0000010000 */
[----:B------:R-:W-:Y:S04]  /*0500*/  BSSY.RECONVERGENT B0, `(.L_x_48) ;  /* 0x0000006000007945 */ /* 0x000fe80003800200 */
[----:B------:R-:W-:Y:S05]  /*0510*/  @P0 BRA `(.L_x_49) ;  /* 0x0000000000100947 */ /* 0x000fea0003800000 */
[----:B------:R-:W4:Y:S04]  /*0520*/  LDG.E R4, desc[UR4][R6.64+0x100] ;  /* 0x0001000406047981 */ /* 0x000f28000c1e1900 */
[----:B0123--:R-:W4:Y:S02]  /*0530*/  LDG.E R9, desc[UR4][R6.64] ;  /* 0x0000000406097981 */ /* 0x00ff24000c1e1900 */
[----:B----4-:R-:W-:-:S05]  /*0540*/  IMAD.IADD R9, R4, 0x1, R9 ;  /* 0x0000000104097824 */ /* 0x010fca00078e0209 */
[----:B------:R4:W-:Y:S02]  /*0550*/  STG.E desc[UR4][R6.64], R9 ;  /* 0x0000000906007986 */ /* 0x0009e4000c101904 */
.L_x_49:
[----:B------:R-:W-:Y:S05]  /*0560*/  BSYNC.RECONVERGENT B0 ;  /* 0x0000000000007941 */ /* 0x000fea0003800200 */
.L_x_48:
        /* <DEDUP_REMOVED lines=24> */
[----:B------:R-:W-:Y:S01]  /*06f0*/  ISETP.NE.AND P0, PT, R5, RZ, PT ;  /* 0x000000ff0500720c */ /* 0x000fe20003f05270 */
[----:B---3--:R-:W-:-:S05]  /*0700*/  IMAD.IADD R11, R4, 0x1, R11 ;  /* 0x00000001040b7824 */ /* 0x008fca00078e020b */
[----:B------:R2:W-:Y:S07]  /*0710*/  STG.E.STRONG.SYS desc[UR4][R6.64], R11 ;  /* 0x0000000b06007986 */ /* 0x0005ee000c115904 */
[----:B------:R-:W-:Y:S05]  /*0720*/  @P0 EXIT ;  /* 0x000000000000094d */ /* 0x000fea0003800000 */
[----:B------:R-:W3:Y:S01]  /*0730*/  LDG.E R3, desc[UR4][R2.64] ;  /* 0x0000000402037981 */ /* 0x000ee2000c1e1900 */
[----:B------:R-:W0:Y:S02]  /*0740*/  LDC.64 R4, c[0x0][0x388] ;  /* 0x0000e200ff047b82 */ /* 0x000e240000000a00 */
[----:B0-----:R-:W-:-:S05]  /*0750*/  IMAD.WIDE.U32 R4, R0, 0x4, R4 ;  /* 0x0000000400047825 */ /* 0x001fca00078e0004 */
[----:B---3--:R-:W-:Y:S01]  /*0760*/  STG.E desc[UR4][R4.64], R3 ;  /* 0x0000000304007986 */ /* 0x008fe2000c101904 */
[----:B------:R-:W-:Y:S05]  /*0770*/  EXIT ;  /* 0x000000000000794d */ /* 0x000fea0003800000 */
.L_x_50:
        /* <DEDUP_REMOVED lines=16> */
.L_x_103:


//--------------------- .text._Z18reduceUnrollWarps8PiS_j --------------------------
	.section	.text._Z18reduceUnrollWarps8PiS_j,"ax",@progbits
	.align	128
        .global         _Z18reduceUnrollWarps8PiS_j
        .type           _Z18reduceUnrollWarps8PiS_j,@function
        .size           _Z18reduceUnrollWarps8PiS_j,(.L_x_104 - _Z18reduceUnrollWarps8PiS_j)
        .other          _Z18reduceUnrollWarps8PiS_j,@"STO_CUDA_ENTRY STV_DEFAULT"
_Z18reduceUnrollWarps8PiS_j:
.text._Z18reduceUnrollWarps8PiS_j:
[----:B------:R-:W-:Y:S01]  /*0000*/  LDC R1, c[0x0][0x37c] ;  /* 0x0000df00ff017b82 */ /* 0x000fe20000000800 */
[----:B------:R-:W0:Y:S07]  /*0010*/  S2R R15, SR_CTAID.X ;  /* 0x00000000000f7919 */ /* 0x000e2e0000002500 */
[----:B------:R-:W0:Y:S01]  /*0020*/  LDC R14, c[0x0][0x360] ;  /* 0x0000d800ff0e7b82 */ /* 0x000e220000000800 */
[----:B------:R-:W1:Y:S01]  /*0030*/  LDCU UR4, c[0x0][0x390] ;  /* 0x00007200ff0477ac */ /* 0x000e620008000800 */
[----:B------:R-:W-:Y:S01]  /*0040*/  BSSY.RECONVERGENT B0, `(.L_x_51) ;  /* 0x0000026000007945 */ /* 0x000fe20003800200 */
[----:B------:R-:W2:Y:S05]  /*0050*/  S2R R0, SR_TID.X ;  /* 0x0000000000007919 */ /* 0x000eaa0000002100 */
[----:B------:R-:W3:Y:S01]  /*0060*/  LDC.64 R2, c[0x0][0x380] ;  /* 0x0000e000ff027b82 */ /* 0x000ee20000000a00 */
[----:B0-----:R-:W-:-:S05]  /*0070*/  IMAD R17, R15, R14, RZ ;  /* 0x0000000e0f117224 */ /* 0x001fca00078e02ff */
[----:B------:R-:W-:-:S05]  /*0080*/  SHF.L.U32 R17, R17, 0x3, RZ ;  /* 0x0000000311117819 */ /* 0x000fca00000006ff */
[----:B--2---:R-:W-:-:S04]  /*0090*/  IMAD.IADD R5, R17, 0x1, R0 ;  /* 0x0000000111057824 */ /* 0x004fc800078e0200 */
[----:B------:R-:W-:-:S05]  /*00a0*/  IMAD R19, R14, 0x7, R5 ;  /* 0x000000070e137824 */ /* 0x000fca00078e0205 */
[----:B-1----:R-:W-:Y:S01]  /*00b0*/  ISETP.GE.U32.AND P0, PT, R19, UR4, PT ;  /* 0x0000000413007c0c */ /* 0x002fe2000bf06070 */
[----:B------:R-:W0:-:S12]  /*00c0*/  LDCU.64 UR4, c[0x0][0x358] ;  /* 0x00006b00ff0477ac */ /* 0x000e180008000a00 */
[----:B---3--:R-:W-:Y:S05]  /*00d0*/  @P0 BRA `(.L_x_52) ;  /* 0x0000000000700947 */ /* 0x008fea0003800000 */
        /* <DEDUP_REMOVED lines=28> */
.L_x_52:
[----:B0-----:R-:W-:Y:S05]  /*02a0*/  BSYNC.RECONVERGENT B0 ;  /* 0x0000000000007941 */ /* 0x001fea0003800200 */
.L_x_51:
[----:B------:R-:W-:Y:S01]  /*02b0*/  BAR.SYNC.DEFER_BLOCKING 0x0 ;  /* 0x0000000000007b1d */ /* 0x000fe20000010000 */
[----:B------:R-:W-:Y:S02]  /*02c0*/  ISETP.GE.U32.AND P0, PT, R14, 0x42, PT ;  /* 0x000000420e00780c */ /* 0x000fe40003f06070 */
[----:B------:R-:W-:-:S04]  /*02d0*/  LEA R2, P1, R17, R2, 0x2 ;  /* 0x0000000211027211 */ /* 0x000fc800078210ff */
[----:B------:R-:W-:-:S03]  /*02e0*/  LEA.HI.X R3, R17, R3, RZ, 0x2, P1 ;  /* 0x0000000311037211 */ /* 0x000fc600008f14ff */
[----:B-1----:R-:W-:-:S04]  /*02f0*/  IMAD.WIDE.U32 R4, R0, 0x4, R2 ;  /* 0x0000000400047825 */ /* 0x002fc800078e0002 */
[----:B------:R-:W-:Y:S05]  /*0300*/  @!P0 BRA `(.L_x_53) ;  /* 0x0000000000388947 */ /* 0x000fea0003800000 */
.L_x_56:
[----:B------:R-:W-:Y:S01]  /*0310*/  SHF.R.U32.HI R11, RZ, 0x1, R14 ;  /* 0x00000001ff0b7819 */ /* 0x000fe2000001160e */
[----:B------:R-:W-:Y:S03]  /*0320*/  BSSY.RECONVERGENT B0, `(.L_x_54) ;  /* 0x0000008000007945 */ /* 0x000fe60003800200 */
[----:B------:R-:W-:-:S13]  /*0330*/  ISETP.GE.U32.AND P0, PT, R0, R11, PT ;  /* 0x0000000b0000720c */ /* 0x000fda0003f06070 */
[----:B0-----:R-:W-:Y:S05]  /*0340*/  @P0 BRA `(.L_x_55) ;  /* 0x0000000000140947 */ /* 0x001fea0003800000 */
[----:B------:R-:W-:Y:S01]  /*0350*/  IMAD.WIDE.U32 R6, R11, 0x4, R4 ;  /* 0x000000040b067825 */ /* 0x000fe200078e0004 */
[----:B------:R-:W2:Y:S05]  /*0360*/  LDG.E R9, desc[UR4][R4.64] ;  /* 0x0000000404097981 */ /* 0x000eaa000c1e1900 */
[----:B------:R-:W2:Y:S02]  /*0370*/  LDG.E R6, desc[UR4][R6.64] ;  /* 0x0000000406067981 */ /* 0x000ea4000c1e1900 */
[----:B--2---:R-:W-:-:S05]  /*0380*/  IADD3 R9, PT, PT, R6, R9, RZ ;  /* 0x0000000906097210 */ /* 0x004fca0007ffe0ff */
[----:B------:R0:W-:Y:S02]  /*0390*/  STG.E desc[UR4][R4.64], R9 ;  /* 0x0000000904007986 */ /* 0x0001e4000c101904 */
.L_x_55:
[----:B------:R-:W-:Y:S05]  /*03a0*/  BSYNC.RECONVERGENT B0 ;  /* 0x0000000000007941 */ /* 0x000fea0003800200 */
.L_x_54:
[----:B------:R-:W-:Y:S01]  /*03b0*/  BAR.SYNC.DEFER_BLOCKING 0x0 ;  /* 0x0000000000007b1d */ /* 0x000fe20000010000 */
[----:B------:R-:W-:Y:S01]  /*03c0*/  ISETP.GT.U32.AND P0, PT, R14, 0x83, PT ;  /* 0x000000830e00780c */ /* 0x000fe20003f04070 */
[----:B------:R-:W-:-:S12]  /*03d0*/  IMAD.MOV.U32 R14, RZ, RZ, R11 ;  /* 0x000000ffff0e7224 */ /* 0x000fd800078e000b */
[----:B------:R-:W-:Y:S05]  /*03e0*/  @P0 BRA `(.L_x_56) ;  /* 0xfffffffc00c80947 */ /* 0x000fea000383ffff */
.L_x_53:
[----:B------:R-:W-:-:S13]  /*03f0*/  ISETP.GT.U32.AND P0, PT, R0, 0x1f, PT ;  /* 0x0000001f0000780c */ /* 0x000fda0003f04070 */
[----:B------:R-:W-:Y:S05]  /*0400*/  @P0 EXIT ;  /* 0x000000000000094d */ /* 0x000fea0003800000 */
[----:B------:R-:W2:Y:S04]  /*0410*/  LDG.E.STRONG.SYS R6, desc[UR4][R4.64+0x80] ;  /* 0x0000800404067981 */ /* 0x000ea8000c1f5900 */
[----:B------:R-:W2:Y:S02]  /*0420*/  LDG.E.STRONG.SYS R7, desc[UR4][R4.64] ;  /* 0x0000000404077981 */ /* 0x000ea4000c1f5900 */
[----:B--2---:R-:W-:-:S05]  /*0430*/  IADD3 R7, PT, PT, R6, R7, RZ ;  /* 0x0000000706077210 */ /* 0x004fca0007ffe0ff */
[----:B------:R1:W-:Y:S04]  /*0440*/  STG.E.STRONG.SYS desc[UR4][R4.64], R7 ;  /* 0x0000000704007986 */ /* 0x0003e8000c115904 */
[----:B------:R-:W2:Y:S04]  /*0450*/  LDG.E.STRONG.SYS R6, desc[UR4][R4.64+0x40] ;  /* 0x0000400404067981 */ /* 0x000ea8000c1f5900 */
[----:B0-----:R-:W2:Y:S02]  /*0460*/  LDG.E.STRONG.SYS R9, desc[UR4][R4.64] ;  /* 0x0000000404097981 */ /* 0x001ea4000c1f5900 */
        /* <DEDUP_REMOVED lines=11> */
[----:B-1----:R-:W3:Y:S02]  /*0520*/  LDG.E.STRONG.SYS R7, desc[UR4][R4.64] ;  /* 0x0000000404077981 */ /* 0x002ee4000c1f5900 */
[----:B---3--:R-:W-:-:S05]  /*0530*/  IADD3 R7, PT, PT, R6, R7, RZ ;  /* 0x0000000706077210 */ /* 0x008fca0007ffe0ff */
        /* <DEDUP_REMOVED lines=12> */
.L_x_57:
        /* <DEDUP_REMOVED lines=16> */
.L_x_104:


//--------------------- .text._Z17reduceUnrolling16PiS_j --------------------------
	.section	.text._Z17reduceUnrolling16PiS_j,"ax",@progbits
	.align	128
        .global         _Z17reduceUnrolling16PiS_j
        .type           _Z17reduceUnrolling16PiS_j,@function
        .size           _Z17reduceUnrolling16PiS_j,(.L_x_105 - _Z17reduceUnrolling16PiS_j)
        .other          _Z17reduceUnrolling16PiS_j,@"STO_CUDA_ENTRY STV_DEFAULT"
_Z17reduceUnrolling16PiS_j:
.text._Z17reduceUnrolling16PiS_j:
        /* <DEDUP_REMOVED lines=8> */
[----:B------:R-:W-:-:S04]  /*0080*/  SHF.L.U32 R5, R5, 0x4, RZ ;  /* 0x0000000405057819 */ /* 0x000fc800000006ff */
[----:B--2---:R-:W-:-:S05]  /*0090*/  IADD3 R12, PT, PT, R5, R2, RZ ;  /* 0x00000002050c7210 */ /* 0x004fca0007ffe0ff */
[----:B------:R-:W-:-:S05]  /*00a0*/  IMAD R6, R3, 0xf, R12 ;  /* 0x0000000f03067824 */ /* 0x000fca00078e020c */
[----:B-1----:R-:W-:Y:S01]  /*00b0*/  ISETP.GE.U32.AND P0, PT, R6, UR4, PT ;  /* 0x0000000406007c0c */ /* 0x002fe2000bf06070 */
[----:B------:R-:W0:-:S12]  /*00c0*/  LDCU.64 UR4, c[0x0][0x358] ;  /* 0x00006b00ff0477ac */ /* 0x000e180008000a00 */
[----:B---3--:R-:W-:Y:S05]  /*00d0*/  @P0 BRA `(.L_x_59) ;  /* 0x0000000000e00947 */ /* 0x008fea0003800000 */
[----:B------:R-:W1:Y:S01]  /*00e0*/  LDC.64 R14, c[0x0][0x380] ;  /* 0x0000e000ff0e7b82 */ /* 0x000e620000000a00 */
[----:B------:R-:W-:-:S04]  /*00f0*/  IMAD R28, R3, -0xe, R6 ;  /* 0xfffffff2031c7824 */ /* 0x000fc800078e0206 */
[----:B------:R-:W-:Y:S02]  /*0100*/  IMAD.IADD R4, R3, 0x1, R28 ;  /* 0x0000000103047824 */ /* 0x000fe400078e021c */
[----:B-1----:R-:W-:-:S04]  /*0110*/  IMAD.WIDE.U32 R28, R28, 0x4, R14 ;  /* 0x000000041c1c7825 */ /* 0x002fc800078e000e */
[--C-:B------:R-:W-:Y:S02]  /*0120*/  IMAD.WIDE.U32 R12, R12, 0x4, R14.reuse ;  /* 0x000000040c0c7825 */ /* 0x100fe400078e000e */
[----:B0-----:R-:W2:Y:S02]  /*0130*/  LDG.E R28, desc[UR4][R28.64] ;  /* 0x000000041c1c7981 */ /* 0x001ea4000c1e1900 */
[----:B------:R-:W-:Y:S02]  /*0140*/  IMAD.WIDE.U32 R26, R4, 0x4, R14 ;  /* 0x00000004041a7825 */ /* 0x000fe400078e000e */
[----:B------:R-:W2:Y:S04]  /*0150*/  LDG.E R7, desc[UR4][R12.64] ;  /* 0x000000040c077981 */ /* 0x000ea8000c1e1900 */
[----:B------:R-:W2:Y:S01]  /*0160*/  LDG.E R25, desc[UR4][R26.64] ;  /* 0x000000041a197981 */ /* 0x000ea2000c1e1900 */
[----:B------:R-:W-:-:S04]  /*0170*/  IADD3 R4, PT, PT, R3, R4, RZ ;  /* 0x0000000403047210 */ /* 0x000fc80007ffe0ff */
[----:B------:R-:W-:-:S05]  /*0180*/  IADD3 R18, PT, PT, R3, R4, RZ ;  /* 0x0000000403127210 */ /* 0x000fca0007ffe0ff */
[----:B------:R-:W-:-:S05]  /*0190*/  IMAD.IADD R16, R3, 0x1, R18 ;  /* 0x0000000103107824 */ /* 0x000fca00078e0212 */
[----:B------:R-:W-:-:S04]  /*01a0*/  IADD3 R20, PT, PT, R3, R16, RZ ;  /* 0x0000001003147210 */ /* 0x000fc80007ffe0ff */
[----:B------:R-:W-:Y:S01]  /*01b0*/  IADD3 R22, PT, PT, R3, R20, RZ ;  /* 0x0000001403167210 */ /* 0x000fe20007ffe0ff */
[----:B------:R-:W-:-:S04]  /*01c0*/  IMAD.WIDE.U32 R8, R4, 0x4, R14 ;  /* 0x0000000404087825 */ /* 0x000fc800078e000e */
[----:B------:R-:W-:Y:S01]  /*01d0*/  IMAD.IADD R24, R3, 0x1, R22 ;  /* 0x0000000103187824 */ /* 0x000fe200078e0216 */
[----:B------:R0:W3:Y:S01]  /*01e0*/  LDG.E R4, desc[UR4][R8.64] ;  /* 0x0000000408047981 */ /* 0x0000e2000c1e1900 */
[----:B------:R-:W-:-:S04]  /*01f0*/  IMAD.WIDE.U32 R18, R18, 0x4, R14 ;  /* 0x0000000412127825 */ /* 0x000fc800078e000e */
[----:B------:R-:W-:Y:S01]  /*0200*/  IMAD.WIDE.U32 R20, R20, 0x4, R14 ;  /* 0x0000000414147825 */ /* 0x000fe200078e000e */
[----:B------:R1:W3:Y:S01]  /*0210*/  LDG.E R29, desc[UR4][R18.64] ;  /* 0x00000004121d7981 */ /* 0x0002e2000c1e1900 */
[----:B0-----:R-:W-:-:S03]  /*0220*/  IADD3 R8, PT, PT, R3, R24, RZ ;  /* 0x0000001803087210 */ /* 0x001fc60007ffe0ff */
[----:B------:R0:W4:Y:S01]  /*0230*/  LDG.E R26, desc[UR4][R20.64] ;  /* 0x00000004141a7981 */ /* 0x000122000c1e1900 */
[----:B-1----:R-:W-:Y:S01]  /*0240*/  IADD3 R18, PT, PT, R3, R8, RZ ;  /* 0x0000000803127210 */ /* 0x002fe20007ffe0ff */
[----:B------:R-:W-:-:S04]  /*0250*/  IMAD.WIDE.U32 R16, R16, 0x4, R14 ;  /* 0x0000000410107825 */ /* 0x000fc800078e000e */
[----:B0-----:R-:W-:Y:S01]  /*0260*/  IMAD.IADD R20, R3, 0x1, R18 ;  /* 0x0000000103147824 */ /* 0x001fe200078e0212 */
[----:B------:R0:W4:Y:S01]  /*0270*/  LDG.E R27, desc[UR4][R16.64] ;  /* 0x00000004101b7981 */ /* 0x000122000c1e1900 */
[----:B------:R-:W-:-:S03]  /*0280*/  IMAD.WIDE.U32 R22, R22, 0x4, R14 ;  /* 0x0000000416167825 */ /* 0x000fc600078e000e */
[----:B------:R-:W-:Y:S02]  /*0290*/  IADD3 R21, PT, PT, R3, R20, RZ ;  /* 0x0000001403157210 */ /* 0x000fe40007ffe0ff */
[----:B------:R1:W5:Y:S01]  /*02a0*/  LDG.E R9, desc[UR4][R22.64] ;  /* 0x0000000416097981 */ /* 0x000362000c1e1900 */
[----:B------:R-:W-:-:S04]  /*02b0*/  IMAD.WIDE.U32 R18, R18, 0x4, R14 ;  /* 0x0000000412127825 */ /* 0x000fc800078e000e */
[----:B0-----:R-:W-:Y:S02]  /*02c0*/  IMAD.WIDE.U32 R16, R8, 0x4, R14 ;  /* 0x0000000408107825 */ /* 0x001fe400078e000e */
[----:B------:R-:W5:Y:S01]  /*02d0*/  LDG.E R18, desc[UR4][R18.64] ;  /* 0x0000000412127981 */ /* 0x000f62000c1e1900 */
[----:B-1----:R-:W-:Y:S02]  /*02e0*/  IADD3 R22, PT, PT, R3, R21, RZ ;  /* 0x0000001503167210 */ /* 0x002fe40007ffe0ff */
[----:B--2---:R-:W-:Y:S01]  /*02f0*/  IADD3 R28, PT, PT, R25, R28, R7 ;  /* 0x0000001c191c7210 */ /* 0x004fe20007ffe007 */
[--C-:B------:R-:W-:Y:S01]  /*0300*/  IMAD.WIDE.U32 R24, R24, 0x4, R14.reuse ;  /* 0x0000000418187825 */ /* 0x100fe200078e000e */
[----:B------:R0:W2:Y:S04]  /*0310*/  LDG.E R7, desc[UR4][R16.64] ;  /* 0x0000000410077981 */ /* 0x0000a8000c1e1900 */
[----:B------:R1:W5:Y:S01]  /*0320*/  LDG.E R8, desc[UR4][R24.64] ;  /* 0x0000000418087981 */ /* 0x000362000c1e1900 */
[----:B0-----:R-:W-:-:S04]  /*0330*/  IMAD.WIDE.U32 R16, R20, 0x4, R14 ;  /* 0x0000000414107825 */ /* 0x001fc800078e000e */
[----:B------:R-:W-:Y:S02]  /*0340*/  IMAD.WIDE.U32 R20, R21, 0x4, R14 ;  /* 0x0000000415147825 */ /* 0x000fe400078e000e */
[----:B------:R-:W2:Y:S02]  /*0350*/  LDG.E R16, desc[UR4][R16.64] ;  /* 0x0000000410107981 */ /* 0x000ea4000c1e1900 */
[----:B-1----:R-:W-:Y:S02]  /*0360*/  IMAD.IADD R25, R3, 0x1, R22 ;  /* 0x0000000103197824 */ /* 0x002fe400078e0216 */
[--C-:B------:R-:W-:Y:S01]  /*0370*/  IMAD.WIDE.U32 R22, R22, 0x4, R14.reuse ;  /* 0x0000000416167825 */ /* 0x100fe200078e000e */
[----:B------:R-:W2:Y:S03]  /*0380*/  LDG.E R21, desc[UR4][R20.64] ;  /* 0x0000000414157981 */ /* 0x000ea6000c1e1900 */
[----:B------:R-:W-:-:S02]  /*0390*/  IMAD.WIDE.U32 R24, R25, 0x4, R14 ;  /* 0x0000000419187825 */ /* 0x000fc400078e000e */
[----:B------:R-:W2:Y:S02]  /*03a0*/  LDG.E R22, desc[UR4][R22.64] ;  /* 0x0000000416167981 */ /* 0x000ea4000c1e1900 */
[----:B------:R-:W-:Y:S02]  /*03b0*/  IMAD.WIDE.U32 R14, R6, 0x4, R14 ;  /* 0x00000004060e7825 */ /* 0x000fe400078e000e */
[----:B------:R-:W2:Y:S04]  /*03c0*/  LDG.E R25, desc[UR4][R24.64] ;  /* 0x0000000418197981 */ /* 0x000ea8000c1e1900 */
[----:B------:R-:W2:Y:S01]  /*03d0*/  LDG.E R14, desc[UR4][R14.64] ;  /* 0x000000040e0e7981 */ /* 0x000ea2000c1e1900 */
[----:B---3--:R-:W-:-:S04]  /*03e0*/  IADD3 R4, PT, PT, R29, R28, R4 ;  /* 0x0000001c1d047210 */ /* 0x008fc80007ffe004 */
[----:B----4-:R-:W-:-:S04]  /*03f0*/  IADD3 R4, PT, PT, R26, R4, R27 ;  /* 0x000000041a047210 */ /* 0x010fc80007ffe01b */
[----:B-----5:R-:W-:-:S04]  /*0400*/  IADD3 R4, PT, PT, R8, R4, R9 ;  /* 0x0000000408047210 */ /* 0x020fc80007ffe009 */
[----:B--2---:R-:W-:-:S04]  /*0410*/  IADD3 R4, PT, PT, R18, R4, R7 ;  /* 0x0000000412047210 */ /* 0x004fc80007ffe007 */
[----:B------:R-:W-:-:S04]  /*0420*/  IADD3 R4, PT, PT, R21, R4, R16 ;  /* 0x0000000415047210 */ /* 0x000fc80007ffe010 */
[----:B------:R-:W-:-:S04]  /*0430*/  IADD3 R7, PT, PT, R25, R4, R22 ;  /* 0x0000000419077210 */ /* 0x000fc80007ffe016 */
[----:B------:R-:W-:-:S05]  /*0440*/  IADD3 R7, PT, PT, R14, R7, RZ ;  /* 0x000000070e077210 */ /* 0x000fca0007ffe0ff */
[----:B------:R1:W-:Y:S02]  /*0450*/  STG.E desc[UR4][R12.64], R7 ;  /* 0x000000070c007986 */ /* 0x0003e4000c101904 */
.L_x_59:
[----:B0-----:R-:W-:Y:S05]  /*0460*/  BSYNC.RECONVERGENT B0 ;  /* 0x0000000000007941 */ /* 0x001fea0003800200 */
.L_x_58:
[----:B------:R-:W-:Y:S01]  /*0470*/  BAR.SYNC.DEFER_BLOCKING 0x0 ;  /* 0x0000000000007b1d */ /* 0x000fe20000010000 */
[----:B------:R-:W-:Y:S02]  /*0480*/  ISETP.GE.U32.AND P0, PT, R3, 0x2, PT ;  /* 0x000000020300780c */ /* 0x000fe40003f06070 */
[----:B------:R-:W-:-:S04]  /*0490*/  LEA R10, P1, R5, R10, 0x2 ;  /* 0x0000000a050a7211 */ /* 0x000fc800078210ff */
[----:B------:R-:W-:-:S07]  /*04a0*/  LEA.HI.X R11, R5, R11, RZ, 0x2, P1 ;  /* 0x0000000b050b7211 */ /* 0x000fce00008f14ff */
[----:B------:R-:W-:Y:S05]  /*04b0*/  @!P0 BRA `(.L_x_60) ;  /* 0x00000000003c8947 */ /* 0x000fea0003800000 */
[----:B------:R-:W-:-:S07]  /*04c0*/  IMAD.WIDE.U32 R4, R2, 0x4, R10 ;  /* 0x0000000402047825 */ /* 0x000fce00078e000a */
.L_x_63:
[----:B-1----:R-:W-:Y:S01]  /*04d0*/  SHF.R.U32.HI R13, RZ, 0x1, R3 ;  /* 0x00000001ff0d7819 */ /* 0x002fe20000011603 */
        /* <DEDUP_REMOVED lines=8> */
.L_x_62:
[----:B------:R-:W-:Y:S05]  /*0560*/  BSYNC.RECONVERGENT B0 ;  /* 0x0000000000007941 */ /* 0x000fea0003800200 */
.L_x_61:
[----:B------:R-:W-:Y:S01]  /*0570*/  BAR.SYNC.DEFER_BLOCKING 0x0 ;  /* 0x0000000000007b1d */ /* 0x000fe20000010000 */
[----:B------:R-:W-:Y:S02]  /*0580*/  ISETP.GT.U32.AND P0, PT, R3, 0x3, PT ;  /* 0x000000030300780c */ /* 0x000fe40003f04070 */
[----:B------:R-:W-:-:S11]  /*0590*/  MOV R3, R13 ;  /* 0x0000000d00037202 */ /* 0x000fd60000000f00 */
[----:B------:R-:W-:Y:S05]  /*05a0*/  @P0 BRA `(.L_x_63) ;  /* 0xfffffffc00c80947 */ /* 0x000fea000383ffff */
.L_x_60:
[----:B------:R-:W-:-:S13]  /*05b0*/  ISETP.NE.AND P0, PT, R2, RZ, PT ;  /* 0x000000ff0200720c */ /* 0x000fda0003f05270 */
[----:B------:R-:W-:Y:S05]  /*05c0*/  @P0 EXIT ;  /* 0x000000000000094d */ /* 0x000fea0003800000 */
[----:B------:R-:W2:Y:S01]  /*05d0*/  LDG.E R11, desc[UR4][R10.64] ;  /* 0x000000040a0b7981 */ /* 0x000ea2000c1e1900 */
[----:B------:R-:W3:Y:S02]  /*05e0*/  LDC.64 R2, c[0x0][0x388] ;  /* 0x0000e200ff027b82 */ /* 0x000ee40000000a00 */
[----:B---3--:R-:W-:-:S05]  /*05f0*/  IMAD.WIDE.U32 R2, R0, 0x4, R2 ;  /* 0x0000000400027825 */ /* 0x008fca00078e0002 */
[----:B--2---:R-:W-:Y:S01]  /*0600*/  STG.E desc[UR4][R2.64], R11 ;  /* 0x0000000b02007986 */ /* 0x004fe2000c101904 */
[----:B------:R-:W-:Y:S05]  /*0610*/  EXIT ;  /* 0x000000000000794d */ /* 0x000fea0003800000 */
.L_x_64:
        /* <DEDUP_REMOVED lines=14> */
.L_x_105:


//--------------------- .text._Z16reduceUnrolling8PiS_j --------------------------
	.section	.text._Z16reduceUnrolling8PiS_j,"ax",@progbits
	.align	128
        .global         _Z16reduceUnrolling8PiS_j
        .type           _Z16reduceUnrolling8PiS_j,@function
        .size           _Z16reduceUnrolling8PiS_j,(.L_x_106 - _Z16reduceUnrolling8PiS_j)
        .other          _Z16reduceUnrolling8PiS_j,@"STO_CUDA_ENTRY STV_DEFAULT"
_Z16reduceUnrolling8PiS_j:
.text._Z16reduceUnrolling8PiS_j:
        /* <DEDUP_REMOVED lines=16> */
[----:B------:R-:W-:-:S05]  /*0100*/  IMAD.IADD R21, R14, 0x1, R25 ;  /* 0x000000010e157824 */ /* 0x000fca00078e0219 */
[----:B------:R-:W-:-:S05]  /*0110*/  IADD3 R23, PT, PT, R14, R21, RZ ;  /* 0x000000150e177210 */ /* 0x000fca0007ffe0ff */
[----:B------:R-:W-:-:S05]  /*0120*/  IMAD.IADD R9, R14, 0x1, R23 ;  /* 0x000000010e097824 */ /* 0x000fca00078e0217 */
[----:B------:R-:W-:Y:S01]  /*0130*/  IADD3 R11, PT, PT, R14, R9, RZ ;  /* 0x000000090e0b7210 */ /* 0x000fe20007ffe0ff */
        /* <DEDUP_REMOVED lines=22> */
.L_x_66:
[----:B0-----:R-:W-:Y:S05]  /*02a0*/  BSYNC.RECONVERGENT B0 ;  /* 0x0000000000007941 */ /* 0x001fea0003800200 */
.L_x_65:
[----:B------:R-:W-:Y:S01]  /*02b0*/  BAR.SYNC.DEFER_BLOCKING 0x0 ;  /* 0x0000000000007b1d */ /* 0x000fe20000010000 */
[----:B------:R-:W-:Y:S02]  /*02c0*/  ISETP.GE.U32.AND P0, PT, R14, 0x2, PT ;  /* 0x000000020e00780c */ /* 0x000fe40003f06070 */
[----:B------:R-:W-:-:S04]  /*02d0*/  LEA R2, P1, R0, R2, 0x2 ;  /* 0x0000000200027211 */ /* 0x000fc800078210ff */
[----:B------:R-:W-:-:S07]  /*02e0*/  LEA.HI.X R3, R0, R3, RZ, 0x2, P1 ;  /* 0x0000000300037211 */ /* 0x000fce00008f14ff */
[----:B------:R-:W-:Y:S05]  /*02f0*/  @!P0 BRA `(.L_x_67) ;  /* 0x00000000003c8947 */ /* 0x000fea0003800000 */
[----:B-1----:R-:W-:-:S07]  /*0300*/  IMAD.WIDE.U32 R4, R15, 0x4, R2 ;  /* 0x000000040f047825 */ /* 0x002fce00078e0002 */
.L_x_70:
        /* <DEDUP_REMOVED lines=9> */
.L_x_69:
[----:B------:R-:W-:Y:S05]  /*03a0*/  BSYNC.RECONVERGENT B0 ;  /* 0x0000000000007941 */ /* 0x000fea0003800200 */
.L_x_68:
[----:B------:R-:W-:Y:S01]  /*03b0*/  BAR.SYNC.DEFER_BLOCKING 0x0 ;  /* 0x0000000000007b1d */ /* 0x000fe20000010000 */
[----:B------:R-:W-:Y:S02]  /*03c0*/  ISETP.GT.U32.AND P0, PT, R14, 0x3, PT ;  /* 0x000000030e00780c */ /* 0x000fe40003f04070 */
[----:B------:R-:W-:-:S11]  /*03d0*/  MOV R14, R0 ;  /* 0x00000000000e7202 */ /* 0x000fd60000000f00 */
[----:B------:R-:W-:Y:S05]  /*03e0*/  @P0 BRA `(.L_x_70) ;  /* 0xfffffffc00c80947 */ /* 0x000fea000383ffff */
.L_x_67:
[----:B------:R-:W-:-:S13]  /*03f0*/  ISETP.NE.AND P0, PT, R15, RZ, PT ;  /* 0x000000ff0f00720c */ /* 0x000fda0003f05270 */
[----:B------:R-:W-:Y:S05]  /*0400*/  @P0 EXIT ;  /* 0x000000000000094d */ /* 0x000fea0003800000 */
[----:B------:R-:W2:Y:S01]  /*0410*/  LDG.E R3, desc[UR4][R2.64] ;  /* 0x0000000402037981 */ /* 0x000ea2000c1e1900 */
[----:B01----:R-:W0:Y:S02]  /*0420*/  LDC.64 R4, c[0x0][0x388] ;  /* 0x0000e200ff047b82 */ /* 0x003e240000000a00 */
[----:B0-----:R-:W-:-:S05]  /*0430*/  IMAD.WIDE.U32 R4, R17, 0x4, R4 ;  /* 0x0000000411047825 */ /* 0x001fca00078e0004 */
[----:B--2---:R-:W-:Y:S01]  /*0440*/  STG.E desc[UR4][R4.64], R3 ;  /* 0x0000000304007986 */ /* 0x004fe2000c101904 */
[----:B------:R-:W-:Y:S05]  /*0450*/  EXIT ;  /* 0x000000000000794d */ /* 0x000fea0003800000 */
.L_x_71:
        /* <DEDUP_REMOVED lines=10> */
.L_x_106:


//--------------------- .text._Z16reduceUnrolling4PiS_j --------------------------
	.section	.text._Z16reduceUnrolling4PiS_j,"ax",@progbits
	.align	128
        .global         _Z16reduceUnrolling4PiS_j
        .type           _Z16reduceUnrolling4PiS_j,@function
        .size           _Z16reduceUnrolling4PiS_j,(.L_x_107 - _Z16reduceUnrolling4PiS_j)
        .other          _Z16reduceUnrolling4PiS_j,@"STO_CUDA_ENTRY STV_DEFAULT"
_Z16reduceUnrolling4PiS_j:
.text._Z16reduceUnrolling4PiS_j:
[----:B------:R-:W-:Y:S01]  /*0000*/  LDC R1, c[0x0][0x37c] ;  /* 0x0000df00ff017b82 */ /* 0x000fe20000000800 */
[----:B------:R-:W0:Y:S07]  /*0010*/  S2R R0, SR_CTAID.X ;  /* 0x0000000000007919 */ /* 0x000e2e0000002500 */
[----:B------:R-:W0:Y:S01]  /*0020*/  LDC R3, c[0x0][0x360] ;  /* 0x0000d800ff037b82 */ /* 0x000e220000000800 */
[----:B------:R-:W1:Y:S01]  /*0030*/  LDCU UR4, c[0x0][0x390] ;  /* 0x00007200ff0477ac */ /* 0x000e620008000800 */
[----:B------:R-:W2:Y:S06]  /*0040*/  S2R R2, SR_TID.X ;  /* 0x0000000000027919 */ /* 0x000eac0000002100 */
[----:B------:R-:W3:Y:S01]  /*0050*/  LDC.64 R16, c[0x0][0x380] ;  /* 0x0000e000ff107b82 */ /* 0x000ee20000000a00 */
[----:B0-----:R-:W-:-:S05]  /*0060*/  IMAD R4, R0, R3, RZ ;  /* 0x0000000300047224 */ /* 0x001fca00078e02ff */
[----:B------:R-:W-:-:S04]  /*0070*/  SHF.L.U32 R13, R4, 0x2, RZ ;  /* 0x00000002040d7819 */ /* 0x000fc800000006ff */
[----:B--2---:R-:W-:-:S05]  /*0080*/  IADD3 R4, PT, PT, R13, R2, RZ ;  /* 0x000000020d047210 */ /* 0x004fca0007ffe0ff */
[----:B------:R-:W-:-:S05]  /*0090*/  IMAD R12, R3, 0x3, R4 ;  /* 0x00000003030c7824 */ /* 0x000fca00078e0204 */
[----:B-1----:R-:W-:Y:S01]  /*00a0*/  ISETP.GE.U32.AND P0, PT, R12, UR4, PT ;  /* 0x000000040c007c0c */ /* 0x002fe2000bf06070 */
[----:B------:R-:W0:-:S12]  /*00b0*/  LDCU.64 UR4, c[0x0][0x358] ;  /* 0x00006b00ff0477ac */ /* 0x000e180008000a00 */
[----:B------:R-:W1:Y:S01]  /*00c0*/  @!P0 LDC.64 R10, c[0x0][0x380] ;  /* 0x0000e000ff0a8b82 */ /* 0x000e620000000a00 */
[----:B------:R-:W-:-:S05]  /*00d0*/  @!P0 IMAD R6, R3, -0x2, R12 ;  /* 0xfffffffe03068824 */ /* 0x000fca00078e020c */
[----:B------:R-:W-:Y:S01]  /*00e0*/  @!P0 IADD3 R9, PT, PT, R3, R6, RZ ;  /* 0x0000000603098210 */ /* 0x000fe20007ffe0ff */
[----:B-1----:R-:W-:-:S04]  /*00f0*/  @!P0 IMAD.WIDE.U32 R6, R6, 0x4, R10 ;  /* 0x0000000406068825 */ /* 0x002fc800078e000a */
[--C-:B------:R-:W-:Y:S02]  /*0100*/  @!P0 IMAD.WIDE.U32 R8, R9, 0x4, R10.reuse ;  /* 0x0000000409088825 */ /* 0x100fe400078e000a */
[----:B0-----:R-:W2:Y:S02]  /*0110*/  @!P0 LDG.E R7, desc[UR4][R6.64] ;  /* 0x0000000406078981 */ /* 0x001ea4000c1e1900 */
[--C-:B------:R-:W-:Y:S02]  /*0120*/  @!P0 IMAD.WIDE.U32 R4, R4, 0x4, R10.reuse ;  /* 0x0000000404048825 */ /* 0x100fe400078e000a */
[----:B------:R-:W2:Y:S02]  /*0130*/  @!P0 LDG.E R8, desc[UR4][R8.64] ;  /* 0x0000000408088981 */ /* 0x000ea4000c1e1900 */
[----:B------:R-:W-:Y:S02]  /*0140*/  @!P0 IMAD.WIDE.U32 R10, R12, 0x4, R10 ;  /* 0x000000040c0a8825 */ /* 0x000fe400078e000a */
[----:B------:R-:W2:Y:S04]  /*0150*/  @!P0 LDG.E R12, desc[UR4][R4.64] ;  /* 0x00000004040c8981 */ /* 0x000ea8000c1e1900 */
[----:B------:R-:W4:Y:S01]  /*0160*/  @!P0 LDG.E R10, desc[UR4][R10.64] ;  /* 0x000000040a0a8981 */ /* 0x000f22000c1e1900 */
[----:B--2---:R-:W-:-:S05]  /*0170*/  @!P0 IADD3 R15, PT, PT, R8, R7, R12 ;  /* 0x00000007080f8210 */ /* 0x004fca0007ffe00c */
[----:B----4-:R-:W-:-:S05]  /*0180*/  @!P0 IMAD.IADD R15, R10, 0x1, R15 ;  /* 0x000000010a0f8824 */ /* 0x010fca00078e020f */
[----:B------:R0:W-:Y:S01]  /*0190*/  @!P0 STG.E desc[UR4][R4.64], R15 ;  /* 0x0000000f04008986 */ /* 0x0001e2000c101904 */
[----:B------:R-:W-:Y:S01]  /*01a0*/  BAR.SYNC.DEFER_BLOCKING 0x0 ;  /* 0x0000000000007b1d */ /* 0x000fe20000010000 */
[----:B------:R-:W-:Y:S02]  /*01b0*/  ISETP.GE.U32.AND P0, PT, R3, 0x2, PT ;  /* 0x000000020300780c */ /* 0x000fe40003f06070 */
[----:B---3--:R-:W-:-:S04]  /*01c0*/  LEA R12, P1, R13, R16, 0x2 ;  /* 0x000000100d0c7211 */ /* 0x008fc800078210ff */
[----:B------:R-:W-:-:S07]  /*01d0*/  LEA.HI.X R13, R13, R17, RZ, 0x2, P1 ;  /* 0x000000110d0d7211 */ /* 0x000fce00008f14ff */
[----:B0-----:R-:W-:Y:S05]  /*01e0*/  @!P0 BRA `(.L_x_72) ;  /* 0x00000000003c8947 */ /* 0x001fea0003800000 */
[----:B------:R-:W-:-:S07]  /*01f0*/  IMAD.WIDE.U32 R4, R2, 0x4, R12 ;  /* 0x0000000402047825 */ /* 0x000fce00078e000c */
.L_x_75:
        /* <DEDUP_REMOVED lines=9> */
.L_x_74:
[----:B------:R-:W-:Y:S05]  /*0290*/  BSYNC.RECONVERGENT B0 ;  /* 0x0000000000007941 */ /* 0x000fea0003800200 */
.L_x_73:
[----:B------:R-:W-:Y:S01]  /*02a0*/  BAR.SYNC.DEFER_BLOCKING 0x0 ;  /* 0x0000000000007b1d */ /* 0x000fe20000010000 */
[----:B------:R-:W-:Y:S01]  /*02b0*/  ISETP.GT.U32.AND P0, PT, R3, 0x3, PT ;  /* 0x000000030300780c */ /* 0x000fe20003f04070 */
[----:B------:R-:W-:-:S12]  /*02c0*/  IMAD.MOV.U32 R3, RZ, RZ, R11 ;  /* 0x000000ffff037224 */ /* 0x000fd800078e000b */
[----:B------:R-:W-:Y:S05]  /*02d0*/  @P0 BRA `(.L_x_75) ;  /* 0xfffffffc00c80947 */ /* 0x000fea000383ffff */
.L_x_72:
[----:B------:R-:W-:-:S13]  /*02e0*/  ISETP.NE.AND P0, PT, R2, RZ, PT ;  /* 0x000000ff0200720c */ /* 0x000fda0003f05270 */
[----:B------:R-:W-:Y:S05]  /*02f0*/  @P0 EXIT ;  /* 0x000000000000094d */ /* 0x000fea0003800000 */
[----:B------:R-:W2:Y:S01]  /*0300*/  LDG.E R13, desc[UR4][R12.64] ;  /* 0x000000040c0d7981 */ /* 0x000ea2000c1e1900 */
[----:B------:R-:W1:Y:S02]  /*0310*/  LDC.64 R2, c[0x0][0x388] ;  /* 0x0000e200ff027b82 */ /* 0x000e640000000a00 */
[----:B-1----:R-:W-:-:S05]  /*0320*/  IMAD.WIDE.U32 R2, R0, 0x4, R2 ;  /* 0x0000000400027825 */ /* 0x002fca00078e0002 */
[----:B--2---:R-:W-:Y:S01]  /*0330*/  STG.E desc[UR4][R2.64], R13 ;  /* 0x0000000d02007986 */ /* 0x004fe2000c101904 */
[----:B------:R-:W-:Y:S05]  /*0340*/  EXIT ;  /* 0x000000000000794d */ /* 0x000fea0003800000 */
.L_x_76:
        /* <DEDUP_REMOVED lines=11> */
.L_x_107:


//--------------------- .text._Z16reduceUnrolling2PiS_j --------------------------
	.section	.text._Z16reduceUnrolling2PiS_j,"ax",@progbits
	.align	128
        .global         _Z16reduceUnrolling2PiS_j
        .type           _Z16reduceUnrolling2PiS_j,@function
        .size           _Z16reduceUnrolling2PiS_j,(.L_x_108 - _Z16reduceUnrolling2PiS_j)
        .other          _Z16reduceUnrolling2PiS_j,@"STO_CUDA_ENTRY STV_DEFAULT"
_Z16reduceUnrolling2PiS_j:
.text._Z16reduceUnrolling2PiS_j:
[----:B------:R-:W-:Y:S01]  /*0000*/  LDC R1, c[0x0][0x37c] ;  /* 0x0000df00ff017b82 */ /* 0x000fe20000000800 */
[----:B------:R-:W0:Y:S01]  /*0010*/  S2R R0, SR_CTAID.X ;  /* 0x0000000000007919 */ /* 0x000e220000002500 */
[----:B------:R-:W0:Y:S06]  /*0020*/  LDCU UR6, c[0x0][0x360] ;  /* 0x00006c00ff0677ac */ /* 0x000e2c0008000800 */
[----:B------:R-:W1:Y:S01]  /*0030*/  LDC.64 R12, c[0x0][0x380] ;  /* 0x0000e000ff0c7b82 */ /* 0x000e620000000a00 */
[----:B------:R-:W2:Y:S01]  /*0040*/  S2R R10, SR_TID.X ;  /* 0x00000000000a7919 */ /* 0x000ea20000002100 */
[----:B------:R-:W3:Y:S01]  /*0050*/  LDCU UR4, c[0x0][0x390] ;  /* 0x00007200ff0477ac */ /* 0x000ee20008000800 */
[----:B0-----:R-:W-:-:S04]  /*0060*/  IMAD R2, R0, UR6, RZ ;  /* 0x0000000600027c24 */ /* 0x001fc8000f8e02ff */
[----:B------:R-:W-:-:S05]  /*0070*/  IMAD.SHL.U32 R7, R2, 0x2, RZ ;  /* 0x0000000202077824 */ /* 0x000fca00078e00ff */
[----:B--2---:R-:W-:-:S05]  /*0080*/  IADD3 R9, PT, PT, R7, R10, RZ ;  /* 0x0000000a07097210 */ /* 0x004fca0007ffe0ff */
[----:B------:R-:W-:-:S05]  /*0090*/  VIADD R3, R9, UR6 ;  /* 0x0000000609037c36 */ /* 0x000fca0008000000 */
[----:B---3--:R-:W-:Y:S01]  /*00a0*/  ISETP.GE.U32.AND P0, PT, R3, UR4, PT ;  /* 0x0000000403007c0c */ /* 0x008fe2000bf06070 */
[----:B------:R-:W0:-:S12]  /*00b0*/  LDCU.64 UR4, c[0x0][0x358] ;  /* 0x00006b00ff0477ac */ /* 0x000e180008000a00 */
[----:B------:R-:W2:Y:S02]  /*00c0*/  @!P0 LDC.64 R4, c[0x0][0x380] ;  /* 0x0000e000ff048b82 */ /* 0x000ea40000000a00 */
[----:B--2---:R-:W-:-:S04]  /*00d0*/  @!P0 IMAD.WIDE.U32 R2, R3, 0x4, R4 ;  /* 0x0000000403028825 */ /* 0x004fc800078e0004 */
[----:B------:R-:W-:Y:S02]  /*00e0*/  @!P0 IMAD.WIDE.U32 R4, R9, 0x4, R4 ;  /* 0x0000000409048825 */ /* 0x000fe400078e0004 */
[----:B0-----:R-:W2:Y:S04]  /*00f0*/  @!P0 LDG.E R2, desc[UR4][R2.64] ;  /* 0x0000000402028981 */ /* 0x001ea8000c1e1900 */
[----:B------:R-:W2:Y:S01]  /*0100*/  @!P0 LDG.E R9, desc[UR4][R4.64] ;  /* 0x0000000404098981 */ /* 0x000ea2000c1e1900 */
[----:B------:R-:W-:Y:S01]  /*0110*/  IMAD.U32 R8, RZ, RZ, UR6 ;  /* 0x00000006ff087e24 */ /* 0x000fe2000f8e00ff */
[----:B-1----:R-:W-:-:S04]  /*0120*/  LEA R6, P1, R7, R12, 0x2 ;  /* 0x0000000c07067211 */ /* 0x002fc800078210ff */
[----:B------:R-:W-:Y:S02]  /*0130*/  LEA.HI.X R7, R7, R13, RZ, 0x2, P1 ;  /* 0x0000000d07077211 */ /* 0x000fe400008f14ff */
[----:B--2---:R-:W-:-:S05]  /*0140*/  @!P0 IADD3 R9, PT, PT, R2, R9, RZ ;  /* 0x0000000902098210 */ /* 0x004fca0007ffe0ff */
[----:B------:R0:W-:Y:S01]  /*0150*/  @!P0 STG.E desc[UR4][R4.64], R9 ;  /* 0x0000000904008986 */ /* 0x0001e2000c101904 */
[----:B------:R-:W-:Y:S01]  /*0160*/  BAR.SYNC.DEFER_BLOCKING 0x0 ;  /* 0x0000000000007b1d */ /* 0x000fe20000010000 */
[----:B------:R-:W-:-:S13]  /*0170*/  ISETP.GE.U32.AND P0, PT, R8, 0x2, PT ;  /* 0x000000020800780c */ /* 0x000fda0003f06070 */
[----:B0-----:R-:W-:Y:S05]  /*0180*/  @!P0 BRA `(.L_x_77) ;  /* 0x00000000003c8947 */ /* 0x001fea0003800000 */
[----:B------:R-:W-:-:S07]  /*0190*/  IMAD.WIDE.U32 R2, R10, 0x4, R6 ;  /* 0x000000040a027825 */ /* 0x000fce00078e0006 */
.L_x_80:
        /* <DEDUP_REMOVED lines=9> */
.L_x_79:
[----:B------:R-:W-:Y:S05]  /*0230*/  BSYNC.RECONVERGENT B0 ;  /* 0x0000000000007941 */ /* 0x000fea0003800200 */
.L_x_78:
[----:B------:R-:W-:Y:S01]  /*0240*/  BAR.SYNC.DEFER_BLOCKING 0x0 ;  /* 0x0000000000007b1d */ /* 0x000fe20000010000 */
[----:B------:R-:W-:Y:S01]  /*0250*/  ISETP.GT.U32.AND P0, PT, R8, 0x3, PT ;  /* 0x000000030800780c */ /* 0x000fe20003f04070 */
[----:B------:R-:W-:-:S12]  /*0260*/  IMAD.MOV.U32 R8, RZ, RZ, R11 ;  /* 0x000000ffff087224 */ /* 0x000fd800078e000b */
[----:B------:R-:W-:Y:S05]  /*0270*/  @P0 BRA `(.L_x_80) ;  /* 0xfffffffc00c80947 */ /* 0x000fea000383ffff */
.L_x_77:
[----:B------:R-:W-:-:S13]  /*0280*/  ISETP.NE.AND P0, PT, R10, RZ, PT ;  /* 0x000000ff0a00720c */ /* 0x000fda0003f05270 */
[----:B------:R-:W-:Y:S05]  /*0290*/  @P0 EXIT ;  /* 0x000000000000094d */ /* 0x000fea0003800000 */
[----:B------:R-:W2:Y:S01]  /*02a0*/  LDG.E R7, desc[UR4][R6.64] ;  /* 0x0000000406077981 */ /* 0x000ea2000c1e1900 */
[----:B0-----:R-:W0:Y:S02]  /*02b0*/  LDC.64 R2, c[0x0][0x388] ;  /* 0x0000e200ff027b82 */ /* 0x001e240000000a00 */
[----:B0-----:R-:W-:-:S05]  /*02c0*/  IMAD.WIDE.U32 R2, R0, 0x4, R2 ;  /* 0x0000000400027825 */ /* 0x001fca00078e0002 */
[----:B--2---:R-:W-:Y:S01]  /*02d0*/  STG.E desc[UR4][R2.64], R7 ;  /* 0x0000000702007986 */ /* 0x004fe2000c101904 */
[----:B------:R-:W-:Y:S05]  /*02e0*/  EXIT ;  /* 0x000000000000794d */ /* 0x000fea0003800000 */
.L_x_81:
        /* <DEDUP_REMOVED lines=9> */
.L_x_108:


//--------------------- .text._Z17reduceInterleavedPiS_j --------------------------
	.section	.text._Z17reduceInterleavedPiS_j,"ax",@progbits
	.align	128
        .global         _Z17reduceInterleavedPiS_j
        .type           _Z17reduceInterleavedPiS_j,@function
        .size           _Z17reduceInterleavedPiS_j,(.L_x_109 - _Z17reduceInterleavedPiS_j)
        .other          _Z17reduceInterleavedPiS_j,@"STO_CUDA_ENTRY STV_DEFAULT"
_Z17reduceInterleavedPiS_j:
.text._Z17reduceInterleavedPiS_j:
[----:B------:R-:W-:Y:S01]  /*0000*/  LDC R1, c[0x0][0x37c] ;  /* 0x0000df00ff017b82 */ /* 0x000fe20000000800 */
[----:B------:R-:W0:Y:S01]  /*0010*/  S2R R11, SR_CTAID.X ;  /* 0x00000000000b7919 */ /* 0x000e220000002500 */
[----:B------:R-:W0:Y:S06]  /*0020*/  LDCU UR4, c[0x0][0x360] ;  /* 0x00006c00ff0477ac */ /* 0x000e2c0008000800 */
[----:B------:R-:W1:Y:S01]  /*0030*/  LDC.64 R2, c[0x0][0x380] ;  /* 0x0000e000ff027b82 */ /* 0x000e620000000a00 */
[----:B------:R-:W2:Y:S01]  /*0040*/  S2R R8, SR_TID.X ;  /* 0x0000000000087919 */ /* 0x000ea20000002100 */
[----:B------:R-:W3:Y:S01]  /*0050*/  LDCU UR5, c[0x0][0x390] ;  /* 0x00007200ff0577ac */ /* 0x000ee20008000800 */
[----:B0-----:R-:W-:-:S04]  /*0060*/  IMAD R5, R11, UR4, RZ ;  /* 0x000000040b057c24 */ /* 0x001fc8000f8e02ff */
[----:B--2---:R-:W-:-:S05]  /*0070*/  IMAD.IADD R0, R5, 0x1, R8 ;  /* 0x0000000105007824 */ /* 0x004fca00078e0208 */
[----:B---3--:R-:W-:Y:S01]  /*0080*/  ISETP.GE.U32.AND P0, PT, R0, UR5, PT ;  /* 0x0000000500007c0c */ /* 0x008fe2000bf06070 */
[----:B------:R-:W-:-:S12]  /*0090*/  IMAD.U32 R0, RZ, RZ, UR4 ;  /* 0x00000004ff007e24 */ /* 0x000fd8000f8e00ff */
[----:B-1----:R-:W-:Y:S05]  /*00a0*/  @P0 EXIT ;  /* 0x000000000000094d */ /* 0x002fea0003800000 */
[----:B------:R-:W-:Y:S01]  /*00b0*/  ISETP.GE.U32.AND P0, PT, R0, 0x2, PT ;  /* 0x000000020000780c */ /* 0x000fe20003f06070 */
[----:B------:R-:W0:Y:S01]  /*00c0*/  LDCU.64 UR4, c[0x0][0x358] ;  /* 0x00006b00ff0477ac */ /* 0x000e220008000a00 */
[----:B------:R-:W-:-:S11]  /*00d0*/  IMAD.WIDE.U32 R2, R5, 0x4, R2 ;  /* 0x0000000405027825 */ /* 0x000fd600078e0002 */
[----:B------:R-:W-:Y:S05]  /*00e0*/  @!P0 BRA `(.L_x_82) ;  /* 0x00000000003c8947 */ /* 0x000fea0003800000 */
[----:B------:R-:W-:-:S07]  /*00f0*/  IMAD.WIDE.U32 R4, R8, 0x4, R2 ;  /* 0x0000000408047825 */ /* 0x000fce00078e0002 */
.L_x_85:
[----:B------:R-:W-:Y:S01]  /*0100*/  SHF.R.U32.HI R13, RZ, 0x1, R0 ;  /* 0x00000001ff0d7819 */ /* 0x000fe20000011600 */
[----:B------:R-:W-:Y:S03]  /*0110*/  BSSY.RECONVERGENT B0, `(.L_x_83) ;  /* 0x0000008000007945 */ /* 0x000fe60003800200 */
[----:B------:R-:W-:-:S13]  /*0120*/  ISETP.GE.U32.AND P0, PT, R8, R13, PT ;  /* 0x0000000d0800720c */ /* 0x000fda0003f06070 */
[----:B-1----:R-:W-:Y:S05]  /*0130*/  @P0 BRA `(.L_x_84) ;  /* 0x0000000000140947 */ /* 0x002fea0003800000 */
[----:B------:R-:W-:Y:S01]  /*0140*/  IMAD.WIDE.U32 R6, R13, 0x4, R4 ;  /* 0x000000040d067825 */ /* 0x000fe200078e0004 */
[----:B0-----:R-:W2:Y:S05]  /*0150*/  LDG.E R9, desc[UR4][R4.64] ;  /* 0x0000000404097981 */ /* 0x001eaa000c1e1900 */
[----:B------:R-:W2:Y:S02]  /*0160*/  LDG.E R6, desc[UR4][R6.64] ;  /* 0x0000000406067981 */ /* 0x000ea4000c1e1900 */
[----:B--2---:R-:W-:-:S05]  /*0170*/  IADD3 R9, PT, PT, R6, R9, RZ ;  /* 0x0000000906097210 */ /* 0x004fca0007ffe0ff */
[----:B------:R1:W-:Y:S02]  /*0180*/  STG.E desc[UR4][R4.64], R9 ;  /* 0x0000000904007986 */ /* 0x0003e4000c101904 */
.L_x_84:
[----:B0-----:R-:W-:Y:S05]  /*0190*/  BSYNC.RECONVERGENT B0 ;  /* 0x0000000000007941 */ /* 0x001fea0003800200 */
.L_x_83:
[----:B------:R-:W-:Y:S01]  /*01a0*/  BAR.SYNC.DEFER_BLOCKING 0x0 ;  /* 0x0000000000007b1d */ /* 0x000fe20000010000 */
[----:B------:R-:W-:Y:S02]  /*01b0*/  ISETP.GT.U32.AND P0, PT, R0, 0x3, PT ;  /* 0x000000030000780c */ /* 0x000fe40003f04070 */
[----:B------:R-:W-:-:S11]  /*01c0*/  MOV R0, R13 ;  /* 0x0000000d00007202 */ /* 0x000fd60000000f00 */
[----:B------:R-:W-:Y:S05]  /*01d0*/  @P0 BRA `(.L_x_85) ;  /* 0xfffffffc00c80947 */ /* 0x000fea000383ffff */
.L_x_82:
[----:B------:R-:W-:-:S13]  /*01e0*/  ISETP.NE.AND P0, PT, R8, RZ, PT ;  /* 0x000000ff0800720c */ /* 0x000fda0003f05270 */
[----:B0-----:R-:W-:Y:S05]  /*01f0*/  @P0 EXIT ;  /* 0x000000000000094d */ /* 0x001fea0003800000 */
[----:B------:R-:W2:Y:S01]  /*0200*/  LDG.E R3, desc[UR4][R2.64] ;  /* 0x0000000402037981 */ /* 0x000ea2000c1e1900 */
[----:B-1----:R-:W0:Y:S02]  /*0210*/  LDC.64 R4, c[0x0][0x388] ;  /* 0x0000e200ff047b82 */ /* 0x002e240000000a00 */
[----:B0-----:R-:W-:-:S05]  /*0220*/  IMAD.WIDE.U32 R4, R11, 0x4, R4 ;  /* 0x000000040b047825 */ /* 0x001fca00078e0004 */
[----:B--2---:R-:W-:Y:S01]  /*0230*/  STG.E desc[UR4][R4.64], R3 ;  /* 0x0000000304007986 */ /* 0x004fe2000c101904 */
[----:B------:R-:W-:Y:S05]  /*0240*/  EXIT ;  /* 0x000000000000794d */ /* 0x000fea0003800000 */
.L_x_86:
        /* <DEDUP_REMOVED lines=11> */
.L_x_109:


//--------------------- .text._Z20reduceNeighboredLessPiS_j --------------------------
	.section	.text._Z20reduceNeighboredLessPiS_j,"ax",@progbits
	.align	128
        .global         _Z20reduceNeighboredLessPiS_j
        .type           _Z20reduceNeighboredLessPiS_j,@function
        .size           _Z20reduceNeighboredLessPiS_j,(.L_x_110 - _Z20reduceNeighboredLessPiS_j)
        .other          _Z20reduceNeighboredLessPiS_j,@"STO_CUDA_ENTRY STV_DEFAULT"
_Z20reduceNeighboredLessPiS_j:
.text._Z20reduceNeighboredLessPiS_j:
[----:B------:R-:W-:Y:S01]  /*0000*/  LDC R1, c[0x0][0x37c] ;  /* 0x0000df00ff017b82 */ /* 0x000fe20000000800 */
[----:B------:R-:W0:Y:S01]  /*0010*/  S2R R11, SR_CTAID.X ;  /* 0x00000000000b7919 */ /* 0x000e220000002500 */
[----:B------:R-:W0:Y:S01]  /*0020*/  LDCU UR6, c[0x0][0x360] ;  /* 0x00006c00ff0677ac */ /* 0x000e220008000800 */
[----:B------:R-:W1:Y:S01]  /*0030*/  S2R R0, SR_TID.X ;  /* 0x0000000000007919 */ /* 0x000e620000002100 */
[----:B------:R-:W2:Y:S01]  /*0040*/  LDCU UR4, c[0x0][0x390] ;  /* 0x00007200ff0477ac */ /* 0x000ea20008000800 */
[----:B0-----:R-:W-:-:S05]  /*0050*/  IMAD R5, R11, UR6, RZ ;  /* 0x000000060b057c24 */ /* 0x001fca000f8e02ff */
[----:B-1----:R-:W-:-:S04]  /*0060*/  IADD3 R2, PT, PT, R5, R0, RZ ;  /* 0x0000000005027210 */ /* 0x002fc80007ffe0ff */
[----:B--2---:R-:W-:Y:S02]  /*0070*/  ISETP.GE.U32.AND P0, PT, R2, UR4, PT ;  /* 0x0000000402007c0c */ /* 0x004fe4000bf06070 */
[----:B------:R-:W0:Y:S11]  /*0080*/  LDC.64 R2, c[0x0][0x380] ;  /* 0x0000e000ff027b82 */ /* 0x000e360000000a00 */
[----:B------:R-:W-:Y:S05]  /*0090*/  @P0 EXIT ;  /* 0x000000000000094d */ /* 0x000fea0003800000 */
[----:B------:R-:W-:Y:S01]  /*00a0*/  UISETP.GE.U32.AND UP0, UPT, UR6, 0x2, UPT ;  /* 0x000000020600788c */ /* 0x000fe2000bf06070 */
[----:B0-----:R-:W-:Y:S01]  /*00b0*/  IMAD.WIDE.U32 R2, R5, 0x4, R2 ;  /* 0x0000000405027825 */ /* 0x001fe200078e0002 */
[----:B------:R-:W0:Y:S07]  /*00c0*/  LDCU.64 UR8, c[0x0][0x358] ;  /* 0x00006b00ff0877ac */ /* 0x000e2e0008000a00 */
[----:B------:R-:W-:Y:S05]  /*00d0*/  BRA.U !UP0, `(.L_x_87) ;  /* 0x0000000108487547 */ /* 0x000fea000b800000 */
[----:B------:R-:W-:-:S05]  /*00e0*/  UMOV UR4, 0x1 ;  /* 0x0000000100047882 */ /* 0x000fca0000000000 */
.L_x_90:
[----:B------:R-:W-:Y:S01]  /*00f0*/  USHF.L.U32 UR5, UR4, 0x1, URZ ;  /* 0x0000000104057899 */ /* 0x000fe200080006ff */
[----:B------:R-:W-:Y:S05]  /*0100*/  BSSY.RECONVERGENT B0, `(.L_x_88) ;  /* 0x000000b000007945 */ /* 0x000fea0003800200 */
[----:B-1----:R-:W-:-:S05]  /*0110*/  IMAD R7, R0, UR5, RZ ;  /* 0x0000000500077c24 */ /* 0x002fca000f8e02ff */
[----:B------:R-:W-:-:S13]  /*0120*/  ISETP.GE.U32.AND P0, PT, R7, UR6, PT ;  /* 0x0000000607007c0c */ /* 0x000fda000bf06070 */
[----:B------:R-:W-:Y:S05]  /*0130*/  @P0 BRA `(.L_x_89) ;  /* 0x00000000001c0947 */ /* 0x000fea0003800000 */
[C---:B------:R-:W-:Y:S01]  /*0140*/  IADD3 R5, PT, PT, R7.reuse, UR4, RZ ;  /* 0x0000000407057c10 */ /* 0x040fe2000fffe0ff */
[----:B------:R-:W-:-:S04]  /*0150*/  IMAD.WIDE.U32 R6, R7, 0x4, R2 ;  /* 0x0000000407067825 */ /* 0x000fc800078e0002 */
[----:B------:R-:W-:Y:S01]  /*0160*/  IMAD.WIDE.U32 R4, R5, 0x4, R2 ;  /* 0x0000000405047825 */ /* 0x000fe200078e0002 */
[----:B0-----:R-:W2:Y:S05]  /*0170*/  LDG.E R9, desc[UR8][R6.64] ;  /* 0x0000000806097981 */ /* 0x001eaa000c1e1900 */
[----:B------:R-:W2:Y:S02]  /*0180*/  LDG.E R4, desc[UR8][R4.64] ;  /* 0x0000000804047981 */ /* 0x000ea4000c1e1900 */
[----:B--2---:R-:W-:-:S05]  /*0190*/  IADD3 R9, PT, PT, R4, R9, RZ ;  /* 0x0000000904097210 */ /* 0x004fca0007ffe0ff */
[----:B------:R1:W-:Y:S02]  /*01a0*/  STG.E desc[UR8][R6.64], R9 ;  /* 0x0000000906007986 */ /* 0x0003e4000c101908 */
.L_x_89:
[----:B0-----:R-:W-:Y:S05]  /*01b0*/  BSYNC.RECONVERGENT B0 ;  /* 0x0000000000007941 */ /* 0x001fea0003800200 */
.L_x_88:
[----:B------:R-:W-:Y:S01]  /*01c0*/  BAR.SYNC.DEFER_BLOCKING 0x0 ;  /* 0x0000000000007b1d */ /* 0x000fe20000010000 */
[----:B------:R-:W-:-:S05]  /*01d0*/  UISETP.GE.U32.AND UP0, UPT, UR5, UR6, UPT ;  /* 0x000000060500728c */ /* 0x000fca000bf06070 */
[----:B------:R-:W-:-:S04]  /*01e0*/  UMOV UR4, UR5 ;  /* 0x0000000500047c82 */ /* 0x000fc80008000000 */
[----:B------:R-:W-:Y:S05]  /*01f0*/  BRA.U !UP0, `(.L_x_90) ;  /* 0xfffffffd08bc7547 */ /* 0x000fea000b83ffff */
.L_x_87:
[----:B------:R-:W-:-:S13]  /*0200*/  ISETP.NE.AND P0, PT, R0, RZ, PT ;  /* 0x000000ff0000720c */ /* 0x000fda0003f05270 */
[----:B0-----:R-:W-:Y:S05]  /*0210*/  @P0 EXIT ;  /* 0x000000000000094d */ /* 0x001fea0003800000 */
[----:B------:R-:W2:Y:S01]  /*0220*/  LDG.E R3, desc[UR8][R2.64] ;  /* 0x0000000802037981 */ /* 0x000ea2000c1e1900 */
[----:B------:R-:W0:Y:S02]  /*0230*/  LDC.64 R4, c[0x0][0x388] ;  /* 0x0000e200ff047b82 */ /* 0x000e240000000a00 */
[----:B0-----:R-:W-:-:S05]  /*0240*/  IMAD.WIDE.U32 R4, R11, 0x4, R4 ;  /* 0x000000040b047825 */ /* 0x001fca00078e0004 */
[----:B--2---:R-:W-:Y:S01]  /*0250*/  STG.E desc[UR8][R4.64], R3 ;  /* 0x0000000304007986 */ /* 0x004fe2000c101908 */
[----:B------:R-:W-:Y:S05]  /*0260*/  EXIT ;  /* 0x000000000000794d */ /* 0x000fea0003800000 */
.L_x_91:
        /* <DEDUP_REMOVED lines=9> */
.L_x_110:


//--------------------- .text._Z16reduceNeighboredPiS_j --------------------------
	.section	.text._Z16reduceNeighboredPiS_j,"ax",@progbits
	.align	128
        .global         _Z16reduceNeighboredPiS_j
        .type           _Z16reduceNeighboredPiS_j,@function
        .size           _Z16reduceNeighboredPiS_j,(.L_x_111 - _Z16reduceNeighboredPiS_j)
        .other          _Z16reduceNeighboredPiS_j,@"STO_CUDA_ENTRY STV_DEFAULT"
_Z16reduceNeighboredPiS_j:
.text._Z16reduceNeighboredPiS_j:
[----:B------:R-:W-:Y:S01]  /*0000*/  LDC R1, c[0x0][0x37c] ;  /* 0x0000df00ff017b82 */ /* 0x000fe20000000800 */
[----:B------:R-:W0:Y:S01]  /*0010*/  S2R R13, SR_CTAID.X ;  /* 0x00000000000d7919 */ /* 0x000e220000002500 */
[----:B------:R-:W0:Y:S06]  /*0020*/  LDCU UR4, c[0x0][0x360] ;  /* 0x00006c00ff0477ac */ /* 0x000e2c0008000800 */
[----:B------:R-:W1:Y:S01]  /*0030*/  LDC.64 R2, c[0x0][0x380] ;  /* 0x0000e000ff027b82 */ /* 0x000e620000000a00 */
[----:B------:R-:W2:Y:S01]  /*0040*/  S2R R11, SR_TID.X ;  /* 0x00000000000b7919 */ /* 0x000ea20000002100 */
[----:B------:R-:W3:Y:S01]  /*0050*/  LDCU UR5, c[0x0][0x390] ;  /* 0x00007200ff0577ac */ /* 0x000ee20008000800 */
[----:B0-----:R-:W-:-:S05]  /*0060*/  IMAD R5, R13, UR4, RZ ;  /* 0x000000040d057c24 */ /* 0x001fca000f8e02ff */
[----:B--2---:R-:W-:-:S04]  /*0070*/  IADD3 R0, PT, PT, R5, R11, RZ ;  /* 0x0000000b05007210 */ /* 0x004fc80007ffe0ff */
[----:B---3--:R-:W-:-:S13]  /*0080*/  ISETP.GE.U32.AND P0, PT, R0, UR5, PT ;  /* 0x0000000500007c0c */ /* 0x008fda000bf06070 */
[----:B-1----:R-:W-:Y:S05]  /*0090*/  @P0 EXIT ;  /* 0x000000000000094d */ /* 0x002fea0003800000 */
[----:B------:R-:W-:Y:S01]  /*00a0*/  UISETP.GE.U32.AND UP0, UPT, UR4, 0x2, UPT ;  /* 0x000000020400788c */ /* 0x000fe2000bf06070 */
[----:B------:R-:W-:Y:S01]  /*00b0*/  IMAD.WIDE.U32 R2, R5, 0x4, R2 ;  /* 0x0000000405027825 */ /* 0x000fe200078e0002 */
[----:B------:R-:W0:Y:S07]  /*00c0*/  LDCU.64 UR6, c[0x0][0x358] ;  /* 0x00006b00ff0677ac */ /* 0x000e2e0008000a00 */
[----:B------:R-:W-:Y:S05]  /*00d0*/  BRA.U !UP0, `(.L_x_92) ;  /* 0x0000000108447547 */ /* 0x000fea000b800000 */
[----:B------:R-:W-:Y:S02]  /*00e0*/  HFMA2 R7, -RZ, RZ, 0, 5.9604644775390625e-08 ;  /* 0x00000001ff077431 */ /* 0x000fe400000001ff */
[----:B------:R-:W-:-:S07]  /*00f0*/  IMAD.WIDE.U32 R4, R11, 0x4, R2 ;  /* 0x000000040b047825 */ /* 0x000fce00078e0002 */
.L_x_95:
[----:B------:R-:W-:Y:S01]  /*0100*/  SHF.L.U32 R8, R7, 0x1, RZ ;  /* 0x0000000107087819 */ /* 0x000fe200000006ff */
[----:B------:R-:W-:Y:S04]  /*0110*/  BSSY.RECONVERGENT B0, `(.L_x_93) ;  /* 0x0000009000007945 */ /* 0x000fe80003800200 */
[----:B------:R-:W-:-:S05]  /*0120*/  VIADD R0, R8, 0xffffffff ;  /* 0xffffffff08007836 */ /* 0x000fca0000000000 */
[----:B------:R-:W-:-:S13]  /*0130*/  LOP3.LUT P0, RZ, R0, R11, RZ, 0xc0, !PT ;  /* 0x0000000b00ff7212 */ /* 0x000fda000780c0ff */
[----:B-1----:R-:W-:Y:S05]  /*0140*/  @P0 BRA `(.L_x_94) ;  /* 0x0000000000140947 */ /* 0x002fea0003800000 */
[----:B------:R-:W-:Y:S01]  /*0150*/  IMAD.WIDE R6, R7, 0x4, R4 ;  /* 0x0000000407067825 */ /* 0x000fe200078e0204 */
[----:B0-----:R-:W2:Y:S05]  /*0160*/  LDG.E R9, desc[UR6][R4.64] ;  /* 0x0000000604097981 */ /* 0x001eaa000c1e1900 */
[----:B------:R-:W2:Y:S02]  /*0170*/  LDG.E R6, desc[UR6][R6.64] ;  /* 0x0000000606067981 */ /* 0x000ea4000c1e1900 */
[----:B--2---:R-:W-:-:S05]  /*0180*/  IADD3 R9, PT, PT, R6, R9, RZ ;  /* 0x0000000906097210 */ /* 0x004fca0007ffe0ff */
[----:B------:R1:W-:Y:S02]  /*0190*/  STG.E desc[UR6][R4.64], R9 ;  /* 0x0000000904007986 */ /* 0x0003e4000c101906 */
.L_x_94:
[----:B0-----:R-:W-:Y:S05]  /*01a0*/  BSYNC.RECONVERGENT B0 ;  /* 0x0000000000007941 */ /* 0x001fea0003800200 */
.L_x_93:
[----:B------:R-:W-:Y:S01]  /*01b0*/  BAR.SYNC.DEFER_BLOCKING 0x0 ;  /* 0x0000000000007b1d */ /* 0x000fe20000010000 */
[----:B------:R-:W-:Y:S01]  /*01c0*/  ISETP.GE.U32.AND P0, PT, R8, UR4, PT ;  /* 0x0000000408007c0c */ /* 0x000fe2000bf06070 */
[----:B------:R-:W-:-:S12]  /*01d0*/  IMAD.MOV.U32 R7, RZ, RZ, R8 ;  /* 0x000000ffff077224 */ /* 0x000fd800078e0008 */
[----:B------:R-:W-:Y:S05]  /*01e0*/  @!P0 BRA `(.L_x_95) ;  /* 0xfffffffc00c48947 */ /* 0x000fea000383ffff */
.L_x_92:
[----:B------:R-:W-:-:S13]  /*01f0*/  ISETP.NE.AND P0, PT, R11, RZ, PT ;  /* 0x000000ff0b00720c */ /* 0x000fda0003f05270 */
[----:B0-----:R-:W-:Y:S05]  /*0200*/  @P0 EXIT ;  /* 0x000000000000094d */ /* 0x001fea0003800000 */
[----:B------:R-:W2:Y:S01]  /*0210*/  LDG.E R3, desc[UR6][R2.64] ;  /* 0x0000000602037981 */ /* 0x000ea2000c1e1900 */
[----:B-1----:R-:W0:Y:S02]  /*0220*/  LDC.64 R4, c[0x0][0x388] ;  /* 0x0000e200ff047b82 */ /* 0x002e240000000a00 */
[----:B0-----:R-:W-:-:S05]  /*0230*/  IMAD.WIDE.U32 R4, R13, 0x4, R4 ;  /* 0x000000040d047825 */ /* 0x001fca00078e0004 */
[----:B--2---:R-:W-:Y:S01]  /*0240*/  STG.E desc[UR6][R4.64], R3 ;  /* 0x0000000304007986 */ /* 0x004fe2000c101906 */
[----:B------:R-:W-:Y:S05]  /*0250*/  EXIT ;  /* 0x000000000000794d */ /* 0x000fea0003800000 */
.L_x_96:
        /* <DEDUP_REMOVED lines=10> */
.L_x_111:


//--------------------- .nv.shared.reserved.0     --------------------------
	.section	.nv.shared.reserved.0,"aw",@nobits
	.weak		__nv_reservedSMEM_offset_0_alias
	.size		__nv_reservedSMEM_offset_0_alias, 0, 64
	.other		__nv_reservedSMEM_offset_0_alias,@"STO_CUDA_RESERVED_SHARED STV_DEFAULT"
__nv_reservedSMEM_offset_0_alias:
	.zero		0
	.zero		64


//--------------------- .nv.constant0._Z20reduceCompleteUnrollILj64EEvPiS0_j --------------------------
	.section	.nv.constant0._Z20reduceCompleteUnrollILj64EEvPiS0_j,"a",@progbits
	.sectionflags	@""
	.align	4
.nv.constant0._Z20reduceCompleteUnrollILj64EEvPiS0_j:
	.zero		916


//--------------------- .nv.constant0._Z20reduceCompleteUnrollILj128EEvPiS0_j --------------------------
	.section	.nv.constant0._Z20reduceCompleteUnrollILj128EEvPiS0_j,"a",@progbits
	.sectionflags	@""
	.align	4
.nv.constant0._Z20reduceCompleteUnrollILj128EEvPiS0_j:
	.zero		916


//--------------------- .nv.constant0._Z20reduceCompleteUnrollILj256EEvPiS0_j --------------------------
	.section	.nv.constant0._Z20reduceCompleteUnrollILj256EEvPiS0_j,"a",@progbits
	.sectionflags	@""
	.align	4
.nv.constant0._Z20reduceCompleteUnrollILj256EEvPiS0_j:
	.zero		916


//--------------------- .nv.constant0._Z20reduceCompleteUnrollILj512EEvPiS0_j --------------------------
	.section	.nv.constant0._Z20reduceCompleteUnrollILj512EEvPiS0_j,"a",@progbits
	.sectionflags	@""
	.align	4
.nv.constant0._Z20reduceCompleteUnrollILj512EEvPiS0_j:
	.zero		916


//--------------------- .nv.constant0._Z20reduceCompleteUnrollILj1024EEvPiS0_j --------------------------
	.section	.nv.constant0._Z20reduceCompleteUnrollILj1024EEvPiS0_j,"a",@progbits
	.sectionflags	@""
	.align	4
.nv.constant0._Z20reduceCompleteUnrollILj1024EEvPiS0_j:
	.zero		916


//--------------------- .nv.constant0._Z17reduceUnrollWarpsPiS_j --------------------------
	.section	.nv.constant0._Z17reduceUnrollWarpsPiS_j,"a",@progbits
	.sectionflags	@""
	.align	4
.nv.constant0._Z17reduceUnrollWarpsPiS_j:
	.zero		916


//--------------------- .nv.constant0._Z26reduceCompleteUnrollWarps8PiS_j --------------------------
	.section	.nv.constant0._Z26reduceCompleteUnrollWarps8PiS_j,"a",@progbits
	.sectionflags	@""
	.align	4
.nv.constant0._Z26reduceCompleteUnrollWarps8PiS_j:
	.zero		916


//--------------------- .nv.constant0._Z18reduceUnrollWarps8PiS_j --------------------------
	.section	.nv.constant0._Z18reduceUnrollWarps8PiS_j,"a",@progbits
	.sectionflags	@""
	.align	4
.nv.constant0._Z18reduceUnrollWarps8PiS_j:
	.zero		916


//--------------------- .nv.constant0._Z17reduceUnrolling16PiS_j --------------------------
	.section	.nv.constant0._Z17reduceUnrolling16PiS_j,"a",@progbits
	.sectionflags	@""
	.align	4
.nv.constant0._Z17reduceUnrolling16PiS_j:
	.zero		916


//--------------------- .nv.constant0._Z16reduceUnrolling8PiS_j --------------------------
	.section	.nv.constant0._Z16reduceUnrolling8PiS_j,"a",@progbits
	.sectionflags	@""
	.align	4
.nv.constant0._Z16reduceUnrolling8PiS_j:
	.zero		916


//--------------------- .nv.constant0._Z16reduceUnrolling4PiS_j --------------------------
	.section	.nv.constant0._Z16reduceUnrolling4PiS_j,"a",@progbits
	.sectionflags	@""
	.align	4
.nv.constant0._Z16reduceUnrolling4PiS_j:
	.zero		916


//--------------------- .nv.constant0._Z16reduceUnrolling2PiS_j --------------------------
	.section	.nv.constant0._Z16reduceUnrolling2PiS_j,"a",@progbits
	.sectionflags	@""
	.align	4
.nv.constant0._Z16reduceUnrolling2PiS_j:
	.zero		916


//--------------------- .nv.constant0._Z17reduceInterleavedPiS_j --------------------------
	.section	.nv.constant0._Z17reduceInterleavedPiS_j,"a",@progbits
	.sectionflags	@""
	.align	4
.nv.constant0._Z17reduceInterleavedPiS_j:
	.zero		916


//--------------------- .nv.constant0._Z20reduceNeighboredLessPiS_j --------------------------
	.section	.nv.constant0._Z20reduceNeighboredLessPiS_j,"a",@progbits
	.sectionflags	@""
	.align	4
.nv.constant0._Z20reduceNeighboredLessPiS_j:
	.zero		916


//--------------------- .nv.constant0._Z16reduceNeighboredPiS_j --------------------------
	.section	.nv.constant0._Z16reduceNeighboredPiS_j,"a",@progbits
	.sectionflags	@""
	.align	4
.nv.constant0._Z16reduceNeighboredPiS_j:
	.zero		916


//--------------------- SYMBOLS --------------------------

	.type		.nv.reservedSmem.offset0,@object
	.size		.nv.reservedSmem.offset0,0x4
